	.target	sm_90a

	.elftype	@"ET_EXEC"


//--------------------- .note.nv.tkinfo           --------------------------
	.section	.note.nv.tkinfo,"",@"SHT_NOTE"
	.sectionflags	@"SHF_NOTE_NV_TKINFO"
	.tkinfo
        /*0018*/ 	.word	0x00000002
        /*0030*/ 	.string	""
        /*0030*/ 	.string	"ptxas"
        /*0030*/ 	.string	"Cuda compilation tools, release 13.0, V13.0.88"
        /*0030*/ 	.string	"Build cuda_13.0.r13.0/compiler.36424714_0"
        /*0030*/ 	.string	"-arch sm_90a -m 64 "



//--------------------- .note.nv.cuinfo           --------------------------
	.section	.note.nv.cuinfo,"",@"SHT_NOTE"
	.sectionflags	@"SHF_NOTE_NV_CUINFO"
        /*0018*/ 	.short	0x0002
        /*001a*/ 	.short	0x005a
        /*001c*/ 	.short	0x0082
	.zero		2


//--------------------- .nv.info                  --------------------------
	.section	.nv.info,"",@"SHT_CUDA_INFO"
	.align	4


	//----- nvinfo : EIATTR_REGCOUNT
	.align		4
        /*0000*/ 	.byte	0x04, 0x2f
        /*0002*/ 	.short	(.L_15 - .L_14)
	.align		4
.L_14:
        /*0004*/ 	.word	index@(_ZN7cutlass13device_kernelINS_4gemm6kernel13GemmUniversalIN4cute5tupleIJiiiiEEENS1_10collective13CollectiveMmaINS1_34MainloopSm90TmaGmmaWarpSpecializedILi2ENS5_IJNS4_1CILi2EEESB_NSA_ILi1EEEEEENS1_35KernelTmaWarpSpecializedCooperativeEEENS5_IJNSA_ILi128EEENSA_ILi256EEESG_EEENS_10bfloat16_tENS5_IJlSC_lEEESJ_SK_NS4_8TiledMMAINS4_8MMA_AtomIJNS4_4SM904GMMA28MMA_64x256x16_F32BF16BF16_SSILNSO_5MajorE0ELSQ_0ELNSO_7ScaleInE1ELSR_1EEEEEENS4_6LayoutINS5_IJSB_SC_SC_EEENS5_IJSC_NSA_ILi0EEESW_EEEEENS5_IJNS4_10UnderscoreESZ_SZ_EEEEENS4_23SM90_TMA_LOAD_MULTICASTENS4_14ComposedLayoutINS4_7SwizzleILi3ELi4ELi3EEENS4_18smem_ptr_flag_bitsILi16EEENSU_INS5_IJNSA_ILi8EEENSA_ILi64EEEEEENS5_IJS19_SC_EEEEEEEvNS4_8identityES12_S1D_vS1E_EENS_8epilogue10collective6detail29Sm90TmaWarpSpecializedAdapterINS1H_15DefaultEpilogueISJ_SK_SK_NS1G_6thread17LinearCombinationISJ_Li1EffLNS1L_9ScaleType4KindE0ELNS_15FloatRoundStyleE2ESJ_EENS1_15EpilogueDefaultEEEEEvvEEEEvNT_6ParamsE)
        /*0008*/ 	.word	0x000000a8


	//----- nvinfo : EIATTR_FRAME_SIZE
	.align		4
.L_15:
        /*000c*/ 	.byte	0x04, 0x11
        /*000e*/ 	.short	(.L_17 - .L_16)
	.align		4
.L_16:
        /*0010*/ 	.word	index@(_ZN7cutlass13device_kernelINS_4gemm6kernel13GemmUniversalIN4cute5tupleIJiiiiEEENS1_10collective13CollectiveMmaINS1_34MainloopSm90TmaGmmaWarpSpecializedILi2ENS5_IJNS4_1CILi2EEESB_NSA_ILi1EEEEEENS1_35KernelTmaWarpSpecializedCooperativeEEENS5_IJNSA_ILi128EEENSA_ILi256EEESG_EEENS_10bfloat16_tENS5_IJlSC_lEEESJ_SK_NS4_8TiledMMAINS4_8MMA_AtomIJNS4_4SM904GMMA28MMA_64x256x16_F32BF16BF16_SSILNSO_5MajorE0ELSQ_0ELNSO_7ScaleInE1ELSR_1EEEEEENS4_6LayoutINS5_IJSB_SC_SC_EEENS5_IJSC_NSA_ILi0EEESW_EEEEENS5_IJNS4_10UnderscoreESZ_SZ_EEEEENS4_23SM90_TMA_LOAD_MULTICASTENS4_14ComposedLayoutINS4_7SwizzleILi3ELi4ELi3EEENS4_18smem_ptr_flag_bitsILi16EEENSU_INS5_IJNSA_ILi8EEENSA_ILi64EEEEEENS5_IJS19_SC_EEEEEEEvNS4_8identityES12_S1D_vS1E_EENS_8epilogue10collective6detail29Sm90TmaWarpSpecializedAdapterINS1H_15DefaultEpilogueISJ_SK_SK_NS1G_6thread17LinearCombinationISJ_Li1EffLNS1L_9ScaleType4KindE0ELNS_15FloatRoundStyleE2ESJ_EENS1_15EpilogueDefaultEEEEEvvEEEEvNT_6ParamsE)
        /*0014*/ 	.word	0x00000000


	//----- nvinfo : EIATTR_MIN_STACK_SIZE
	.align		4
.L_17:
        /*0018*/ 	.byte	0x04, 0x12
        /*001a*/ 	.short	(.L_19 - .L_18)
	.align		4
.L_18:
        /*001c*/ 	.word	index@(_ZN7cutlass13device_kernelINS_4gemm6kernel13GemmUniversalIN4cute5tupleIJiiiiEEENS1_10collective13CollectiveMmaINS1_34MainloopSm90TmaGmmaWarpSpecializedILi2ENS5_IJNS4_1CILi2EEESB_NSA_ILi1EEEEEENS1_35KernelTmaWarpSpecializedCooperativeEEENS5_IJNSA_ILi128EEENSA_ILi256EEESG_EEENS_10bfloat16_tENS5_IJlSC_lEEESJ_SK_NS4_8TiledMMAINS4_8MMA_AtomIJNS4_4SM904GMMA28MMA_64x256x16_F32BF16BF16_SSILNSO_5MajorE0ELSQ_0ELNSO_7ScaleInE1ELSR_1EEEEEENS4_6LayoutINS5_IJSB_SC_SC_EEENS5_IJSC_NSA_ILi0EEESW_EEEEENS5_IJNS4_10UnderscoreESZ_SZ_EEEEENS4_23SM90_TMA_LOAD_MULTICASTENS4_14ComposedLayoutINS4_7SwizzleILi3ELi4ELi3EEENS4_18smem_ptr_flag_bitsILi16EEENSU_INS5_IJNSA_ILi8EEENSA_ILi64EEEEEENS5_IJS19_SC_EEEEEEEvNS4_8identityES12_S1D_vS1E_EENS_8epilogue10collective6detail29Sm90TmaWarpSpecializedAdapterINS1H_15DefaultEpilogueISJ_SK_SK_NS1G_6thread17LinearCombinationISJ_Li1EffLNS1L_9ScaleType4KindE0ELNS_15FloatRoundStyleE2ESJ_EENS1_15EpilogueDefaultEEEEEvvEEEEvNT_6ParamsE)
        /*0020*/ 	.word	0x00000000
.L_19:


//--------------------- .nv.compat                --------------------------
	.section	.nv.compat,"",@"SHT_CUDA_COMPAT_INFO"
	.align	4
        /*0000*/ 	.byte	0x02, 0x09, 0x01, 0x00, 0x02, 0x02, 0x04, 0x00, 0x02, 0x05, 0x05, 0x00, 0x03, 0x07, 0x01, 0x01
        /*0010*/ 	.byte	0x02, 0x03, 0x01, 0x00, 0x02, 0x06, 0x01, 0x00, 0x04, 0x0b, 0x08, 0x00, 0x00, 0x00, 0x00, 0x00
        /*0020*/ 	.byte	0x00, 0x00, 0x00, 0x00


//--------------------- .nv.info._ZN7cutlass13device_kernelINS_4gemm6kernel13GemmUniversalIN4cute5tupleIJiiiiEEENS1_10collective13CollectiveMmaINS1_34MainloopSm90TmaGmmaWarpSpecializedILi2ENS5_IJNS4_1CILi2EEESB_NSA_ILi1EEEEEENS1_35KernelTmaWarpSpecializedCooperativeEEENS5_IJNSA_ILi128EEENSA_ILi256EEESG_EEENS_10bfloat16_tENS5_IJlSC_lEEESJ_SK_NS4_8TiledMMAINS4_8MMA_AtomIJNS4_4SM904GMMA28MMA_64x256x16_F32BF16BF16_SSILNSO_5MajorE0ELSQ_0ELNSO_7ScaleInE1ELSR_1EEEEEENS4_6LayoutINS5_IJSB_SC_SC_EEENS5_IJSC_NSA_ILi0EEESW_EEEEENS5_IJNS4_10UnderscoreESZ_SZ_EEEEENS4_23SM90_TMA_LOAD_MULTICASTENS4_14ComposedLayoutINS4_7SwizzleILi3ELi4ELi3EEENS4_18smem_ptr_flag_bitsILi16EEENSU_INS5_IJNSA_ILi8EEENSA_ILi64EEEEEENS5_IJS19_SC_EEEEEEEvNS4_8identityES12_S1D_vS1E_EENS_8epilogue10collective6detail29Sm90TmaWarpSpecializedAdapterINS1H_15DefaultEpilogueISJ_SK_SK_NS1G_6thread17LinearCombinationISJ_Li1EffLNS1L_9ScaleType4KindE0ELNS_15FloatRoundStyleE2ESJ_EENS1_15EpilogueDefaultEEEEEvvEEEEvNT_6ParamsE --------------------------
	.section	.nv.info._ZN7cutlass13device_kernelINS_4gemm6kernel13GemmUniversalIN4cute5tupleIJiiiiEEENS1_10collective13CollectiveMmaINS1_34MainloopSm90TmaGmmaWarpSpecializedILi2ENS5_IJNS4_1CILi2EEESB_NSA_ILi1EEEEEENS1_35KernelTmaWarpSpecializedCooperativeEEENS5_IJNSA_ILi128EEENSA_ILi256EEESG_EEENS_10bfloat16_tENS5_IJlSC_lEEESJ_SK_NS4_8TiledMMAINS4_8MMA_AtomIJNS4_4SM904GMMA28MMA_64x256x16_F32BF16BF16_SSILNSO_5MajorE0ELSQ_0ELNSO_7ScaleInE1ELSR_1EEEEEENS4_6LayoutINS5_IJSB_SC_SC_EEENS5_IJSC_NSA_ILi0EEESW_EEEEENS5_IJNS4_10UnderscoreESZ_SZ_EEEEENS4_23SM90_TMA_LOAD_MULTICASTENS4_14ComposedLayoutINS4_7SwizzleILi3ELi4ELi3EEENS4_18smem_ptr_flag_bitsILi16EEENSU_INS5_IJNSA_ILi8EEENSA_ILi64EEEEEENS5_IJS19_SC_EEEEEEEvNS4_8identityES12_S1D_vS1E_EENS_8epilogue10collective6detail29Sm90TmaWarpSpecializedAdapterINS1H_15DefaultEpilogueISJ_SK_SK_NS1G_6thread17LinearCombinationISJ_Li1EffLNS1L_9ScaleType4KindE0ELNS_15FloatRoundStyleE2ESJ_EENS1_15EpilogueDefaultEEEEEvvEEEEvNT_6ParamsE,"",@"SHT_CUDA_INFO"
	.sectionflags	@""
	.align	4


	//----- nvinfo : EIATTR_CUDA_API_VERSION
	.align		4
        /*0000*/ 	.byte	0x04, 0x37
        /*0002*/ 	.short	(.L_21 - .L_20)
.L_20:
        /*0004*/ 	.word	0x00000082


	//----- nvinfo : EIATTR_KPARAM_INFO
	.align		4
.L_21:
        /*0008*/ 	.byte	0x04, 0x17
        /*000a*/ 	.short	(.L_23 - .L_22)
.L_22:
        /*000c*/ 	.word	0x00000000
        /*0010*/ 	.short	0x0000
        /*0012*/ 	.short	0x0070
        /*0014*/ 	.byte	0x00, 0xf0, 0x01, 0x10


	//----- nvinfo : EIATTR_SPARSE_MMA_MASK
	.align		4
.L_23:
        /*0018*/ 	.byte	0x03, 0x50
        /*001a*/ 	.short	0x0000


	//----- nvinfo : EIATTR_MAXREG_COUNT
	.align		4
        /*001c*/ 	.byte	0x03, 0x1b
        /*001e*/ 	.short	0x00a8


	//----- nvinfo : EIATTR_NUM_BARRIERS
	.align		4
        /*0020*/ 	.byte	0x02, 0x4c
        /*0022*/ 	.byte	0x01
	.zero		1


	//----- nvinfo : EIATTR_EXTERNS
	.align		4
        /*0024*/ 	.byte	0x04, 0x0f
        /*0026*/ 	.short	(.L_25 - .L_24)


	//   ....[0]....
	.align		4
.L_24:
        /*0028*/ 	.word	index@(__assertfail)


	//----- nvinfo : EIATTR_MERCURY_ISA_VERSION
	.align		4
.L_25:
        /*002c*/ 	.byte	0x03, 0x5f
        /*002e*/ 	.short	0x0101


	//----- nvinfo : EIATTR_INT_WARP_WIDE_INSTR_OFFSETS
	.align		4
        /*0030*/ 	.byte	0x04, 0x31
        /*0032*/ 	.short	(.L_27 - .L_26)


	//   ....[0]....
.L_26:
        /*0034*/ 	.word	0x00000440


	//   ....[1]....
        /*0038*/ 	.word	0x00000470


	//   ....[2]....
        /*003c*/ 	.word	0x00000630


	//   ....[3]....
        /*0040*/ 	.word	0x000020f0


	//----- nvinfo : EIATTR_COOP_GROUP_MASK_REGIDS
	.align		4
.L_27:
        /*0044*/ 	.byte	0x04, 0x29
        /*0046*/ 	.short	(.L_29 - .L_28)


	//   ....[0]....
.L_28:
        /*0048*/ 	.word	0xffffffff


	//   ....[1]....
        /*004c*/ 	.word	0xffffffff


	//   ....[2]....
        /*0050*/ 	.word	0xffffffff


	//   ....[3]....
        /*0054*/ 	.word	0xffffffff


	//   ....[4]....
        /*0058*/ 	.word	0xffffffff


	//   ....[5]....
        /*005c*/ 	.word	0xffffffff


	//----- nvinfo : EIATTR_COOP_GROUP_INSTR_OFFSETS
	.align		4
.L_29:
        /*0060*/ 	.byte	0x04, 0x28
        /*0062*/ 	.short	(.L_31 - .L_30)


	//   ....[0]....
.L_30:
        /*0064*/ 	.word	0x00000060


	//   ....[1]....
        /*0068*/ 	.word	0x00000070


	//   ....[2]....
        /*006c*/ 	.word	0x00000130


	//   ....[3]....
        /*0070*/ 	.word	0x00000290


	//   ....[4]....
        /*0074*/ 	.word	0x000007b0


	//   ....[5]....
        /*0078*/ 	.word	0x00001200


	//----- nvinfo : EIATTR_REG_RECONFIG
	.align		4
.L_31:
        /*007c*/ 	.byte	0x01, 0x54
	.zero		2


	//----- nvinfo : EIATTR_SYSCALL_OFFSETS
	.align		4
        /*0080*/ 	.byte	0x04, 0x46
        /*0082*/ 	.short	(.L_33 - .L_32)


	//   ....[0]....
.L_32:
        /*0084*/ 	.word	0x000013c0


	//----- nvinfo : EIATTR_MBARRIER_INSTR_OFFSETS
	.align		4
.L_33:
        /*0088*/ 	.byte	0x04, 0x39
        /*008a*/ 	.short	(.L_35 - .L_34)


	//   ....[0]....
.L_34:
        /*008c*/ 	.word	0x00000230
        /*0090*/ 	.word	0x000000ff
        /*0094*/ 	.word	0x00000000
        /*0098*/ 	.short	0x0100
        /*009a*/ 	.byte	0x08
	.zero		1


	//   ....[1]....
        /*009c*/ 	.word	0x00000240
        /*00a0*/ 	.word	0x000000ff
        /*00a4*/ 	.word	0x00000010
        /*00a8*/ 	.short	0x0100
        /*00aa*/ 	.byte	0x08
	.zero		1


	//   ....[2]....
        /*00ac*/ 	.word	0x00000250
        /*00b0*/ 	.word	0x000000ff
        /*00b4*/ 	.word	0x00000008
        /*00b8*/ 	.short	0x0100
        /*00ba*/ 	.byte	0x08
	.zero		1


	//   ....[3]....
        /*00bc*/ 	.word	0x00000260
        /*00c0*/ 	.word	0x000000ff
        /*00c4*/ 	.word	0x00000018
        /*00c8*/ 	.short	0x0100
        /*00ca*/ 	.byte	0x08
	.zero		1


	//   ....[4]....
        /*00cc*/ 	.word	0x000006b0
        /*00d0*/ 	.word	0x000000ff
        /*00d4*/ 	.word	0x00000030
        /*00d8*/ 	.short	0x0100
        /*00da*/ 	.byte	0x06
	.zero		1


	//   ....[5]....
        /*00dc*/ 	.word	0x00000740
        /*00e0*/ 	.word	0x000000ff
        /*00e4*/ 	.word	0x00000038
        /*00e8*/ 	.short	0x0100
        /*00ea*/ 	.byte	0x06
	.zero		1


	//   ....[6]....
        /*00ec*/ 	.word	0x00001480
        /*00f0*/ 	.word	0x00000003
        /*00f4*/ 	.word	0x00000000
        /*00f8*/ 	.short	0x010a
        /*00fa*/ 	.byte	0x3f
	.zero		1


	//   ....[7]....
        /*00fc*/ 	.word	0x000014c0
        /*0100*/ 	.word	0x00000003
        /*0104*/ 	.word	0x00000000
        /*0108*/ 	.short	0x010a
        /*010a*/ 	.byte	0x3f
	.zero		1


	//   ....[8]....
        /*010c*/ 	.word	0x00001ac0
        /*0110*/ 	.word	0x00000005
        /*0114*/ 	.word	0x00000000
        /*0118*/ 	.short	0x010a
        /*011a*/ 	.byte	0x3f
	.zero		1


	//   ....[9]....
        /*011c*/ 	.word	0x00001b00
        /*0120*/ 	.word	0x00000005
        /*0124*/ 	.word	0x00000000
        /*0128*/ 	.short	0x010a
        /*012a*/ 	.byte	0x3f
	.zero		1


	//   ....[10]....
        /*012c*/ 	.word	0x00001f90
        /*0130*/ 	.word	0x00000005
        /*0134*/ 	.word	0x00000000
        /*0138*/ 	.short	0x0101
        /*013a*/ 	.byte	0x3f
	.zero		1


	//   ....[11]....
        /*013c*/ 	.word	0x00002170
        /*0140*/ 	.word	0x00000003
        /*0144*/ 	.word	0x00000000
        /*0148*/ 	.short	0x0101
        /*014a*/ 	.byte	0x3f
	.zero		1


	//   ....[12]....
        /*014c*/ 	.word	0x0000b050
        /*0150*/ 	.word	0x00000014
        /*0154*/ 	.word	0x00000010
        /*0158*/ 	.short	0x010a
        /*015a*/ 	.byte	0x3f
	.zero		1


	//   ....[13]....
        /*015c*/ 	.word	0x0000b4f0
        /*0160*/ 	.word	0x00000004
        /*0164*/ 	.word	0x00000038
        /*0168*/ 	.short	0x0101
        /*016a*/ 	.byte	0x3f
	.zero		1


	//   ....[14]....
        /*016c*/ 	.word	0x0000bc00
        /*0170*/ 	.word	0x00000005
        /*0174*/ 	.word	0x00000000
        /*0178*/ 	.short	0x010a
        /*017a*/ 	.byte	0x3f
	.zero		1


	//   ....[15]....
        /*017c*/ 	.word	0x0000bc80
        /*0180*/ 	.word	0x00000009
        /*0184*/ 	.word	0x00000000
        /*0188*/ 	.short	0x010a
        /*018a*/ 	.byte	0x3f
	.zero		1


	//   ....[16]....
        /*018c*/ 	.word	0x0000bce0
        /*0190*/ 	.word	0x00000003
        /*0194*/ 	.word	0x00000000
        /*0198*/ 	.short	0x010a
        /*019a*/ 	.byte	0x3f
	.zero		1


	//   ....[17]....
        /*019c*/ 	.word	0x0000bd30
        /*01a0*/ 	.word	0x00000005
        /*01a4*/ 	.word	0x00000000
        /*01a8*/ 	.short	0x010a
        /*01aa*/ 	.byte	0x3f
	.zero		1


	//   ....[18]....
        /*01ac*/ 	.word	0x0000be00
        /*01b0*/ 	.word	0x00000014
        /*01b4*/ 	.word	0x00000010
        /*01b8*/ 	.short	0x010a
        /*01ba*/ 	.byte	0x3f
	.zero		1


	//   ....[19]....
        /*01bc*/ 	.word	0x0000bed0
        /*01c0*/ 	.word	0x00000005
        /*01c4*/ 	.word	0x00000000
        /*01c8*/ 	.short	0x010a
        /*01ca*/ 	.byte	0x3f
	.zero		1


	//----- nvinfo : EIATTR_NUM_MBARRIERS
	.align		4
.L_35:
        /*01cc*/ 	.byte	0x03, 0x38
        /*01ce*/ 	.short	0x0006


	//----- nvinfo : EIATTR_EXIT_INSTR_OFFSETS
	.align		4
        /*01d0*/ 	.byte	0x04, 0x1c
        /*01d2*/ 	.short	(.L_37 - .L_36)


	//   ....[0]....
.L_36:
        /*01d4*/ 	.word	0x00000910


	//   ....[1]....
        /*01d8*/ 	.word	0x00001130


	//   ....[2]....
        /*01dc*/ 	.word	0x0000a680


	//   ....[3]....
        /*01e0*/ 	.word	0x0000abe0


	//   ....[4]....
        /*01e4*/ 	.word	0x0000bcd0


	//----- nvinfo : EIATTR_MAX_THREADS
	.align		4
.L_37:
        /*01e8*/ 	.byte	0x04, 0x05
        /*01ea*/ 	.short	(.L_39 - .L_38)
.L_38:
        /*01ec*/ 	.word	0x00000180
        /*01f0*/ 	.word	0x00000001
        /*01f4*/ 	.word	0x00000001


	//----- nvinfo : EIATTR_CRS_STACK_SIZE
	.align		4
.L_39:
        /*01f8*/ 	.byte	0x04, 0x1e
        /*01fa*/ 	.short	(.L_41 - .L_40)
.L_40:
        /*01fc*/ 	.word	0x00000000


	//----- nvinfo : EIATTR_CBANK_PARAM_SIZE
	.align		4
.L_41:
        /*0200*/ 	.byte	0x03, 0x19
        /*0202*/ 	.short	0x0470


	//----- nvinfo : EIATTR_PARAM_CBANK
	.align		4
        /*0204*/ 	.byte	0x04, 0x0a
        /*0206*/ 	.short	(.L_43 - .L_42)
	.align		4
.L_42:
        /*0208*/ 	.word	index@(.nv.constant0._ZN7cutlass13device_kernelINS_4gemm6kernel13GemmUniversalIN4cute5tupleIJiiiiEEENS1_10collective13CollectiveMmaINS1_34MainloopSm90TmaGmmaWarpSpecializedILi2ENS5_IJNS4_1CILi2EEESB_NSA_ILi1EEEEEENS1_35KernelTmaWarpSpecializedCooperativeEEENS5_IJNSA_ILi128EEENSA_ILi256EEESG_EEENS_10bfloat16_tENS5_IJlSC_lEEESJ_SK_NS4_8TiledMMAINS4_8MMA_AtomIJNS4_4SM904GMMA28MMA_64x256x16_F32BF16BF16_SSILNSO_5MajorE0ELSQ_0ELNSO_7ScaleInE1ELSR_1EEEEEENS4_6LayoutINS5_IJSB_SC_SC_EEENS5_IJSC_NSA_ILi0EEESW_EEEEENS5_IJNS4_10UnderscoreESZ_SZ_EEEEENS4_23SM90_TMA_LOAD_MULTICASTENS4_14ComposedLayoutINS4_7SwizzleILi3ELi4ELi3EEENS4_18smem_ptr_flag_bitsILi16EEENSU_INS5_IJNSA_ILi8EEENSA_ILi64EEEEEENS5_IJS19_SC_EEEEEEEvNS4_8identityES12_S1D_vS1E_EENS_8epilogue10collective6detail29Sm90TmaWarpSpecializedAdapterINS1H_15DefaultEpilogueISJ_SK_SK_NS1G_6thread17LinearCombinationISJ_Li1EffLNS1L_9ScaleType4KindE0ELNS_15FloatRoundStyleE2ESJ_EENS1_15EpilogueDefaultEEEEEvvEEEEvNT_6ParamsE)
        /*020c*/ 	.short	0x0210
        /*020e*/ 	.short	0x0470


	//----- nvinfo : EIATTR_SW_WAR
	.align		4
.L_43:
        /*0210*/ 	.byte	0x04, 0x36
        /*0212*/ 	.short	(.L_45 - .L_44)
.L_44:
        /*0214*/ 	.word	0x00000008
.L_45:


//--------------------- .nv.callgraph             --------------------------
	.section	.nv.callgraph,"",@"SHT_CUDA_CALLGRAPH"
	.align	4
	.sectionentsize	8
	.align		4
        /*0000*/ 	.word	0x00000000
	.align		4
        /*0004*/ 	.word	0xffffffff
	.align		4
        /*0008*/ 	.word	index@(_ZN7cutlass13device_kernelINS_4gemm6kernel13GemmUniversalIN4cute5tupleIJiiiiEEENS1_10collective13CollectiveMmaINS1_34MainloopSm90TmaGmmaWarpSpecializedILi2ENS5_IJNS4_1CILi2EEESB_NSA_ILi1EEEEEENS1_35KernelTmaWarpSpecializedCooperativeEEENS5_IJNSA_ILi128EEENSA_ILi256EEESG_EEENS_10bfloat16_tENS5_IJlSC_lEEESJ_SK_NS4_8TiledMMAINS4_8MMA_AtomIJNS4_4SM904GMMA28MMA_64x256x16_F32BF16BF16_SSILNSO_5MajorE0ELSQ_0ELNSO_7ScaleInE1ELSR_1EEEEEENS4_6LayoutINS5_IJSB_SC_SC_EEENS5_IJSC_NSA_ILi0EEESW_EEEEENS5_IJNS4_10UnderscoreESZ_SZ_EEEEENS4_23SM90_TMA_LOAD_MULTICASTENS4_14ComposedLayoutINS4_7SwizzleILi3ELi4ELi3EEENS4_18smem_ptr_flag_bitsILi16EEENSU_INS5_IJNSA_ILi8EEENSA_ILi64EEEEEENS5_IJS19_SC_EEEEEEEvNS4_8identityES12_S1D_vS1E_EENS_8epilogue10collective6detail29Sm90TmaWarpSpecializedAdapterINS1H_15DefaultEpilogueISJ_SK_SK_NS1G_6thread17LinearCombinationISJ_Li1EffLNS1L_9ScaleType4KindE0ELNS_15FloatRoundStyleE2ESJ_EENS1_15EpilogueDefaultEEEEEvvEEEEvNT_6ParamsE)
	.align		4
        /*000c*/ 	.word	index@(__assertfail)
	.align		4
        /*0010*/ 	.word	0x00000000
	.align		4
        /*0014*/ 	.word	0xfffffffe
	.align		4
        /*0018*/ 	.word	0x00000000
	.align		4
        /*001c*/ 	.word	0xfffffffd
	.align		4
        /*0020*/ 	.word	0x00000000
	.align		4
        /*0024*/ 	.word	0xfffffffc


//--------------------- .nv.constant4             --------------------------
	.section	.nv.constant4,"a",@progbits
	.align	8
	.align		8
.nv.constant4:
        /*0000*/ 	.dword	__assertfail
	.align		8
        /*0008*/ 	.dword	__unnamed_1
	.align		8
        /*0010*/ 	.dword	_ZN39_INTERNAL_54a9dc81_4_k_cu_70b24995_33394cuda3std3__45__cpo5beginE
	.align		8
        /*0018*/ 	.dword	_ZN39_INTERNAL_54a9dc81_4_k_cu_70b24995_33394cuda3std3__45__cpo3endE
	.align		8
        /*0020*/ 	.dword	_ZN39_INTERNAL_54a9dc81_4_k_cu_70b24995_33394cuda3std3__45__cpo6cbeginE
	.align		8
        /*0028*/ 	.dword	_ZN39_INTERNAL_54a9dc81_4_k_cu_70b24995_33394cuda3std3__45__cpo4cendE
	.align		8
        /*0030*/ 	.dword	_ZN39_INTERNAL_54a9dc81_4_k_cu_70b24995_33394cuda3std3__441_GLOBAL__N__54a9dc81_4_k_cu_70b24995_33396ignoreE
	.align		8
        /*0038*/ 	.dword	_ZN39_INTERNAL_54a9dc81_4_k_cu_70b24995_33394cuda3std3__419piecewise_constructE
	.align		8
        /*0040*/ 	.dword	_ZN39_INTERNAL_54a9dc81_4_k_cu_70b24995_33394cuda3std3__48in_placeE
	.align		8
        /*0048*/ 	.dword	_ZN39_INTERNAL_54a9dc81_4_k_cu_70b24995_33394cuda3std6ranges3__45__cpo4swapE
	.align		8
        /*0050*/ 	.dword	_ZN39_INTERNAL_54a9dc81_4_k_cu_70b24995_33394cuda3std6ranges3__45__cpo9iter_moveE
	.align		8
        /*0058*/ 	.dword	_ZN39_INTERNAL_54a9dc81_4_k_cu_70b24995_33394cute7productE
	.align		8
        /*0060*/ 	.dword	_ZN39_INTERNAL_54a9dc81_4_k_cu_70b24995_33394cute1_E
	.align		8
        /*0068*/ 	.dword	$str$22
	.align		8
        /*0070*/ 	.dword	$str$23


//--------------------- .text._ZN7cutlass13device_kernelINS_4gemm6kernel13GemmUniversalIN4cute5tupleIJiiiiEEENS1_10collective13CollectiveMmaINS1_34MainloopSm90TmaGmmaWarpSpecializedILi2ENS5_IJNS4_1CILi2EEESB_NSA_ILi1EEEEEENS1_35KernelTmaWarpSpecializedCooperativeEEENS5_IJNSA_ILi128EEENSA_ILi256EEESG_EEENS_10bfloat16_tENS5_IJlSC_lEEESJ_SK_NS4_8TiledMMAINS4_8MMA_AtomIJNS4_4SM904GMMA28MMA_64x256x16_F32BF16BF16_SSILNSO_5MajorE0ELSQ_0ELNSO_7ScaleInE1ELSR_1EEEEEENS4_6LayoutINS5_IJSB_SC_SC_EEENS5_IJSC_NSA_ILi0EEESW_EEEEENS5_IJNS4_10UnderscoreESZ_SZ_EEEEENS4_23SM90_TMA_LOAD_MULTICASTENS4_14ComposedLayoutINS4_7SwizzleILi3ELi4ELi3EEENS4_18smem_ptr_flag_bitsILi16EEENSU_INS5_IJNSA_ILi8EEENSA_ILi64EEEEEENS5_IJS19_SC_EEEEEEEvNS4_8identityES12_S1D_vS1E_EENS_8epilogue10collective6detail29Sm90TmaWarpSpecializedAdapterINS1H_15DefaultEpilogueISJ_SK_SK_NS1G_6thread17LinearCombinationISJ_Li1EffLNS1L_9ScaleType4KindE0ELNS_15FloatRoundStyleE2ESJ_EENS1_15EpilogueDefaultEEEEEvvEEEEvNT_6ParamsE --------------------------
	.section	.text._ZN7cutlass13device_kernelINS_4gemm6kernel13GemmUniversalIN4cute5tupleIJiiiiEEENS1_10collective13CollectiveMmaINS1_34MainloopSm90TmaGmmaWarpSpecializedILi2ENS5_IJNS4_1CILi2EEESB_NSA_ILi1EEEEEENS1_35KernelTmaWarpSpecializedCooperativeEEENS5_IJNSA_ILi128EEENSA_ILi256EEESG_EEENS_10bfloat16_tENS5_IJlSC_lEEESJ_SK_NS4_8TiledMMAINS4_8MMA_AtomIJNS4_4SM904GMMA28MMA_64x256x16_F32BF16BF16_SSILNSO_5MajorE0ELSQ_0ELNSO_7ScaleInE1ELSR_1EEEEEENS4_6LayoutINS5_IJSB_SC_SC_EEENS5_IJSC_NSA_ILi0EEESW_EEEEENS5_IJNS4_10UnderscoreESZ_SZ_EEEEENS4_23SM90_TMA_LOAD_MULTICASTENS4_14ComposedLayoutINS4_7SwizzleILi3ELi4ELi3EEENS4_18smem_ptr_flag_bitsILi16EEENSU_INS5_IJNSA_ILi8EEENSA_ILi64EEEEEENS5_IJS19_SC_EEEEEEEvNS4_8identityES12_S1D_vS1E_EENS_8epilogue10collective6detail29Sm90TmaWarpSpecializedAdapterINS1H_15DefaultEpilogueISJ_SK_SK_NS1G_6thread17LinearCombinationISJ_Li1EffLNS1L_9ScaleType4KindE0ELNS_15FloatRoundStyleE2ESJ_EENS1_15EpilogueDefaultEEEEEvvEEEEvNT_6ParamsE,"ax",@progbits
	.align	128
.text._ZN7cutlass13device_kernelINS_4gemm6kernel13GemmUniversalIN4cute5tupleIJiiiiEEENS1_10collective13CollectiveMmaINS1_34MainloopSm90TmaGmmaWarpSpecializedILi2ENS5_IJNS4_1CILi2EEESB_NSA_ILi1EEEEEENS1_35KernelTmaWarpSpecializedCooperativeEEENS5_IJNSA_ILi128EEENSA_ILi256EEESG_EEENS_10bfloat16_tENS5_IJlSC_lEEESJ_SK_NS4_8TiledMMAINS4_8MMA_AtomIJNS4_4SM904GMMA28MMA_64x256x16_F32BF16BF16_SSILNSO_5MajorE0ELSQ_0ELNSO_7ScaleInE1ELSR_1EEEEEENS4_6LayoutINS5_IJSB_SC_SC_EEENS5_IJSC_NSA_ILi0EEESW_EEEEENS5_IJNS4_10UnderscoreESZ_SZ_EEEEENS4_23SM90_TMA_LOAD_MULTICASTENS4_14ComposedLayoutINS4_7SwizzleILi3ELi4ELi3EEENS4_18smem_ptr_flag_bitsILi16EEENSU_INS5_IJNSA_ILi8EEENSA_ILi64EEEEEENS5_IJS19_SC_EEEEEEEvNS4_8identityES12_S1D_vS1E_EENS_8epilogue10collective6detail29Sm90TmaWarpSpecializedAdapterINS1H_15DefaultEpilogueISJ_SK_SK_NS1G_6thread17LinearCombinationISJ_Li1EffLNS1L_9ScaleType4KindE0ELNS_15FloatRoundStyleE2ESJ_EENS1_15EpilogueDefaultEEEEEvvEEEEvNT_6ParamsE:
        .type           _ZN7cutlass13device_kernelINS_4gemm6kernel13GemmUniversalIN4cute5tupleIJiiiiEEENS1_10collective13CollectiveMmaINS1_34MainloopSm90TmaGmmaWarpSpecializedILi2ENS5_IJNS4_1CILi2EEESB_NSA_ILi1EEEEEENS1_35KernelTmaWarpSpecializedCooperativeEEENS5_IJNSA_ILi128EEENSA_ILi256EEESG_EEENS_10bfloat16_tENS5_IJlSC_lEEESJ_SK_NS4_8TiledMMAINS4_8MMA_AtomIJNS4_4SM904GMMA28MMA_64x256x16_F32BF16BF16_SSILNSO_5MajorE0ELSQ_0ELNSO_7ScaleInE1ELSR_1EEEEEENS4_6LayoutINS5_IJSB_SC_SC_EEENS5_IJSC_NSA_ILi0EEESW_EEEEENS5_IJNS4_10UnderscoreESZ_SZ_EEEEENS4_23SM90_TMA_LOAD_MULTICASTENS4_14ComposedLayoutINS4_7SwizzleILi3ELi4ELi3EEENS4_18smem_ptr_flag_bitsILi16EEENSU_INS5_IJNSA_ILi8EEENSA_ILi64EEEEEENS5_IJS19_SC_EEEEEEEvNS4_8identityES12_S1D_vS1E_EENS_8epilogue10collective6detail29Sm90TmaWarpSpecializedAdapterINS1H_15DefaultEpilogueISJ_SK_SK_NS1G_6thread17LinearCombinationISJ_Li1EffLNS1L_9ScaleType4KindE0ELNS_15FloatRoundStyleE2ESJ_EENS1_15EpilogueDefaultEEEEEvvEEEEvNT_6ParamsE,@function
        .size           _ZN7cutlass13device_kernelINS_4gemm6kernel13GemmUniversalIN4cute5tupleIJiiiiEEENS1_10collective13CollectiveMmaINS1_34MainloopSm90TmaGmmaWarpSpecializedILi2ENS5_IJNS4_1CILi2EEESB_NSA_ILi1EEEEEENS1_35KernelTmaWarpSpecializedCooperativeEEENS5_IJNSA_ILi128EEENSA_ILi256EEESG_EEENS_10bfloat16_tENS5_IJlSC_lEEESJ_SK_NS4_8TiledMMAINS4_8MMA_AtomIJNS4_4SM904GMMA28MMA_64x256x16_F32BF16BF16_SSILNSO_5MajorE0ELSQ_0ELNSO_7ScaleInE1ELSR_1EEEEEENS4_6LayoutINS5_IJSB_SC_SC_EEENS5_IJSC_NSA_ILi0EEESW_EEEEENS5_IJNS4_10UnderscoreESZ_SZ_EEEEENS4_23SM90_TMA_LOAD_MULTICASTENS4_14ComposedLayoutINS4_7SwizzleILi3ELi4ELi3EEENS4_18smem_ptr_flag_bitsILi16EEENSU_INS5_IJNSA_ILi8EEENSA_ILi64EEEEEENS5_IJS19_SC_EEEEEEEvNS4_8identityES12_S1D_vS1E_EENS_8epilogue10collective6detail29Sm90TmaWarpSpecializedAdapterINS1H_15DefaultEpilogueISJ_SK_SK_NS1G_6thread17LinearCombinationISJ_Li1EffLNS1L_9ScaleType4KindE0ELNS_15FloatRoundStyleE2ESJ_EENS1_15EpilogueDefaultEEEEEvvEEEEvNT_6ParamsE,(.L_x_321 - _ZN7cutlass13device_kernelINS_4gemm6kernel13GemmUniversalIN4cute5tupleIJiiiiEEENS1_10collective13CollectiveMmaINS1_34MainloopSm90TmaGmmaWarpSpecializedILi2ENS5_IJNS4_1CILi2EEESB_NSA_ILi1EEEEEENS1_35KernelTmaWarpSpecializedCooperativeEEENS5_IJNSA_ILi128EEENSA_ILi256EEESG_EEENS_10bfloat16_tENS5_IJlSC_lEEESJ_SK_NS4_8TiledMMAINS4_8MMA_AtomIJNS4_4SM904GMMA28MMA_64x256x16_F32BF16BF16_SSILNSO_5MajorE0ELSQ_0ELNSO_7ScaleInE1ELSR_1EEEEEENS4_6LayoutINS5_IJSB_SC_SC_EEENS5_IJSC_NSA_ILi0EEESW_EEEEENS5_IJNS4_10UnderscoreESZ_SZ_EEEEENS4_23SM90_TMA_LOAD_MULTICASTENS4_14ComposedLayoutINS4_7SwizzleILi3ELi4ELi3EEENS4_18smem_ptr_flag_bitsILi16EEENSU_INS5_IJNSA_ILi8EEENSA_ILi64EEEEEENS5_IJS19_SC_EEEEEEEvNS4_8identityES12_S1D_vS1E_EENS_8epilogue10collective6detail29Sm90TmaWarpSpecializedAdapterINS1H_15DefaultEpilogueISJ_SK_SK_NS1G_6thread17LinearCombinationISJ_Li1EffLNS1L_9ScaleType4KindE0ELNS_15FloatRoundStyleE2ESJ_EENS1_15EpilogueDefaultEEEEEvvEEEEvNT_6ParamsE)
        .other          _ZN7cutlass13device_kernelINS_4gemm6kernel13GemmUniversalIN4cute5tupleIJiiiiEEENS1_10collective13CollectiveMmaINS1_34MainloopSm90TmaGmmaWarpSpecializedILi2ENS5_IJNS4_1CILi2EEESB_NSA_ILi1EEEEEENS1_35KernelTmaWarpSpecializedCooperativeEEENS5_IJNSA_ILi128EEENSA_ILi256EEESG_EEENS_10bfloat16_tENS5_IJlSC_lEEESJ_SK_NS4_8TiledMMAINS4_8MMA_AtomIJNS4_4SM904GMMA28MMA_64x256x16_F32BF16BF16_SSILNSO_5MajorE0ELSQ_0ELNSO_7ScaleInE1ELSR_1EEEEEENS4_6LayoutINS5_IJSB_SC_SC_EEENS5_IJSC_NSA_ILi0EEESW_EEEEENS5_IJNS4_10UnderscoreESZ_SZ_EEEEENS4_23SM90_TMA_LOAD_MULTICASTENS4_14ComposedLayoutINS4_7SwizzleILi3ELi4ELi3EEENS4_18smem_ptr_flag_bitsILi16EEENSU_INS5_IJNSA_ILi8EEENSA_ILi64EEEEEENS5_IJS19_SC_EEEEEEEvNS4_8identityES12_S1D_vS1E_EENS_8epilogue10collective6detail29Sm90TmaWarpSpecializedAdapterINS1H_15DefaultEpilogueISJ_SK_SK_NS1G_6thread17LinearCombinationISJ_Li1EffLNS1L_9ScaleType4KindE0ELNS_15FloatRoundStyleE2ESJ_EENS1_15EpilogueDefaultEEEEEvvEEEEvNT_6ParamsE,@"STO_CUDA_ENTRY STV_DEFAULT"
_ZN7cutlass13device_kernelINS_4gemm6kernel13GemmUniversalIN4cute5tupleIJiiiiEEENS1_10collective13CollectiveMmaINS1_34MainloopSm90TmaGmmaWarpSpecializedILi2ENS5_IJNS4_1CILi2EEESB_NSA_ILi1EEEEEENS1_35KernelTmaWarpSpecializedCooperativeEEENS5_IJNSA_ILi128EEENSA_ILi256EEESG_EEENS_10bfloat16_tENS5_IJlSC_lEEESJ_SK_NS4_8TiledMMAINS4_8MMA_AtomIJNS4_4SM904GMMA28MMA_64x256x16_F32BF16BF16_SSILNSO_5MajorE0ELSQ_0ELNSO_7ScaleInE1ELSR_1EEEEEENS4_6LayoutINS5_IJSB_SC_SC_EEENS5_IJSC_NSA_ILi0EEESW_EEEEENS5_IJNS4_10UnderscoreESZ_SZ_EEEEENS4_23SM90_TMA_LOAD_MULTICASTENS4_14ComposedLayoutINS4_7SwizzleILi3ELi4ELi3EEENS4_18smem_ptr_flag_bitsILi16EEENSU_INS5_IJNSA_ILi8EEENSA_ILi64EEEEEENS5_IJS19_SC_EEEEEEEvNS4_8identityES12_S1D_vS1E_EENS_8epilogue10collective6detail29Sm90TmaWarpSpecializedAdapterINS1H_15DefaultEpilogueISJ_SK_SK_NS1G_6thread17LinearCombinationISJ_Li1EffLNS1L_9ScaleType4KindE0ELNS_15FloatRoundStyleE2ESJ_EENS1_15EpilogueDefaultEEEEEvvEEEEvNT_6ParamsE:
[----:B------:R-:W0:Y:S01]  /*0000*/  LDC R1, c[0x0][0x28] ;  /* 0x00000a00ff017b82 */ /* 0x000e220000000800 */
[----:B------:R-:W1:Y:S01]  /*0010*/  S2R R18, SR_TID.X ;  /* 0x0000000000127919 */ /* 0x000e620000002100 */
[----:B------:R-:W-:Y:S01]  /*0020*/  ELECT P0, URZ, PT ;  /* 0x00000000003f782f */ /* 0x000fe20003800000 */
[----:B------:R-:W-:Y:S01]  /*0030*/  BSSY B0, `(.L_x_0) ;  /* 0x000000f000007945 */ /* 0x000fe20003800000 */
[--C-:B-1----:R-:W-:Y:S02]  /*0040*/  SHF.R.U32.HI R0, RZ, 0x5, R18.reuse ;  /* 0x00000005ff007819 */ /* 0x102fe40000011612 */
[----:B------:R-:W-:-:S03]  /*0050*/  SHF.R.U32.HI R3, RZ, 0x7, R18 ;  /* 0x00000007ff037819 */ /* 0x000fc60000011612 */
[----:B------:R-:W1:Y:S04]  /*0060*/  SHFL.IDX PT, R2, R0, RZ, 0x1f ;  /* 0x00001fff00027589 */ /* 0x000e6800000e0000 */
[----:B------:R2:W3:Y:S01]  /*0070*/  SHFL.IDX PT, R5, R3, RZ, 0x1f ;  /* 0x00001fff03057589 */ /* 0x0004e200000e0000 */
[----:B-1----:R-:W-:-:S13]  /*0080*/  ISETP.NE.OR P0, PT, R2, RZ, !P0 ;  /* 0x000000ff0200720c */ /* 0x002fda0004705670 */
[----:B0-23--:R-:W-:Y:S05]  /*0090*/  @P0 BRA `(.L_x_1) ;  /* 0x0000000000200947 */ /* 0x00dfea0003800000 */
[----:B------:R-:W-:Y:S02]  /*00a0*/  ULDC.64 UR4, c[0x0][0x198] ;  /* 0x0000660000047ab9 */ /* 0x000fe40000000a00 */
[----:B------:R-:W-:Y:S02]  /*00b0*/  UIADD3 UR6, UP0, UR4, 0xf0, URZ ;  /* 0x000000f004067890 */ /* 0x000fe4000ff1e03f */
[----:B------:R-:W-:Y:S02]  /*00c0*/  UIADD3 UR4, UP1, UR4, 0x1f0, URZ ;  /* 0x000001f004047890 */ /* 0x000fe4000ff3e03f */
[----:B------:R-:W-:Y:S02]  /*00d0*/  UIADD3.X UR7, URZ, UR5, URZ, UP0, !UPT ;  /* 0x000000053f077290 */ /* 0x000fe400087fe43f */
[----:B------:R-:W-:-:S07]  /*00e0*/  UIADD3.X UR5, URZ, UR5, URZ, UP1, !UPT ;  /* 0x000000053f057290 */ /* 0x000fce0008ffe43f */
[----:B------:R0:W-:Y:S02]  /*00f0*/  UTMACCTL.PF [UR6] ;  /* 0x00000000060079b9 */ /* 0x0001e40008040000 */
[----:B------:R0:W-:Y:S02]  /*0100*/  UTMACCTL.PF [UR4] ;  /* 0x00000000040079b9 */ /* 0x0001e40008040000 */
[----:B0-----:R-:W-:Y:S01]  /*0110*/  NOP ;  /* 0x0000000000007918 */ /* 0x001fe20000000000 */
.L_x_1:
[----:B------:R-:W-:Y:S05]  /*0120*/  BSYNC B0 ;  /* 0x0000000000007941 */ /* 0x000fea0003800000 */
.L_x_0:
[----:B------:R-:W0:Y:S02]  /*0130*/  SHFL.IDX PT, R3, R0, RZ, 0x1f ;  /* 0x00001fff00037589 */ /* 0x000e2400000e0000 */
[----:B0-----:R-:W-:-:S13]  /*0140*/  ISETP.NE.AND P0, PT, R3, RZ, PT ;  /* 0x000000ff0300720c */ /* 0x001fda0003f05270 */
[----:B------:R-:W-:Y:S05]  /*0150*/  @P0 BRA `(.L_x_2) ;  /* 0x0000000000480947 */ /* 0x000fea0003800000 */
[----:B------:R-:W0:Y:S01]  /*0160*/  S2UR UR8, SR_CgaCtaId ;  /* 0x00000000000879c3 */ /* 0x000e220000008800 */
[----:B------:R-:W-:Y:S01]  /*0170*/  UMOV UR4, 0x400 ;  /* 0x0000040000047882 */ /* 0x000fe20000000000 */
[----:B------:R-:W-:Y:S01]  /*0180*/  UMOV UR5, 0x1 ;  /* 0x0000000100057882 */ /* 0x000fe20000000000 */
[----:B------:R-:W-:Y:S01]  /*0190*/  UMOV UR6, 0x6 ;  /* 0x0000000600067882 */ /* 0x000fe20000000000 */
[----:B------:R-:W-:Y:S01]  /*01a0*/  ELECT P0, URZ, PT ;  /* 0x00000000003f782f */ /* 0x000fe20003800000 */
[----:B------:R-:W-:-:S04]  /*01b0*/  UIADD3 UR6, -UR6, 0x100000, URZ ;  /* 0x0010000006067890 */ /* 0x000fc8000fffe13f */
[----:B------:R-:W-:Y:S02]  /*01c0*/  USHF.L.U32 UR7, UR6, 0xb, URZ ;  /* 0x0000000b06077899 */ /* 0x000fe4000800063f */
[----:B------:R-:W-:Y:S02]  /*01d0*/  USHF.L.U32 UR6, UR6, 0x1, URZ ;  /* 0x0000000106067899 */ /* 0x000fe4000800063f */
[----:B0-----:R-:W-:Y:S02]  /*01e0*/  ULEA UR8, UR8, UR4, 0x18 ;  /* 0x0000000408087291 */ /* 0x001fe4000f8ec03f */
[----:B------:R-:W-:-:S04]  /*01f0*/  UIADD3 UR4, -UR5, 0x100000, URZ ;  /* 0x0010000005047890 */ /* 0x000fc8000fffe13f */
[----:B------:R-:W-:Y:S02]  /*0200*/  USHF.L.U32 UR5, UR4, 0xb, URZ ;  /* 0x0000000b04057899 */ /* 0x000fe4000800063f */
[----:B------:R-:W-:Y:S01]  /*0210*/  USHF.L.U32 UR4, UR4, 0x1, URZ ;  /* 0x0000000104047899 */ /* 0x000fe2000800063f */
[----:B------:R-:W0:Y:S11]  /*0220*/  FENCE.VIEW.ASYNC.S ;  /* 0x00000000000073c6 */ /* 0x000e360000000000 */
[----:B0-----:R0:W1:Y:S01]  /*0230*/  SYNCS.EXCH.64 URZ, [UR8], UR4 ;  /* 0x00000004083f75b2 */ /* 0x0010620008000100 */
[----:B------:R0:W2:Y:S01]  /*0240*/  SYNCS.EXCH.64 URZ, [UR8+0x10], UR6 ;  /* 0x00001006083f75b2 */ /* 0x0000a20008000100 */
[----:B------:R0:W3:Y:S01]  /*0250*/  SYNCS.EXCH.64 URZ, [UR8+0x8], UR4 ;  /* 0x00000804083f75b2 */ /* 0x0000e20008000100 */
[----:B------:R0:W4:Y:S01]  /*0260*/  SYNCS.EXCH.64 URZ, [UR8+0x18], UR6 ;  /* 0x00001806083f75b2 */ /* 0x0001220008000100 */
[----:B------:R-:W-:Y:S01]  /*0270*/  NOP ;  /* 0x0000000000007918 */ /* 0x000fe20000000000 */
.L_x_2:
[----:B------:R-:W-:Y:S01]  /*0280*/  SHF.R.S32.HI R7, RZ, 0x1f, R18 ;  /* 0x0000001fff077819 */ /* 0x000fe20000011412 */
[----:B------:R-:W5:Y:S01]  /*0290*/  SHFL.IDX PT, R0, R0, RZ, 0x1f ;  /* 0x00001fff00007589 */ /* 0x000f6200000e0000 */
[----:B0-----:R-:W0:Y:S01]  /*02a0*/  S2UR UR8, SR_CTAID.X ;  /* 0x00000000000879c3 */ /* 0x001e220000002500 */
[----:B------:R-:W-:Y:S02]  /*02b0*/  ELECT P0, URZ, PT ;  /* 0x00000000003f782f */ /* 0x000fe40003800000 */
[----:B------:R-:W-:Y:S01]  /*02c0*/  LEA.HI R7, R7, R18, RZ, 0x7 ;  /* 0x0000001207077211 */ /* 0x000fe200078f38ff */
[----:B------:R-:W1:Y:S01]  /*02d0*/  S2R R4, SR_CTAID.Y ;  /* 0x0000000000047919 */ /* 0x000e620000002600 */
[----:B------:R-:W-:Y:S01]  /*02e0*/  SHF.R.S32.HI R8, RZ, 0x1f, R3 ;  /* 0x0000001fff087819 */ /* 0x000fe20000011403 */
[----:B------:R-:W-:Y:S01]  /*02f0*/  ULDC UR4, c[0x0][0x150] ;  /* 0x0000540000047ab9 */ /* 0x000fe20000000800 */
[----:B------:R-:W-:Y:S01]  /*0300*/  LOP3.LUT R7, R7, 0xffffff80, RZ, 0xc0, !PT ;  /* 0xffffff8007077812 */ /* 0x000fe200078ec0ff */
[----:B------:R-:W-:Y:S01]  /*0310*/  NOP ;  /* 0x0000000000007918 */ /* 0x000fe20000000000 */
[----:B------:R-:W-:Y:S01]  /*0320*/  LEA.HI R8, R8, R3, RZ, 0x2 ;  /* 0x0000000308087211 */ /* 0x000fe200078f10ff */
[----:B------:R-:W2:Y:S01]  /*0330*/  LDC R10, c[0x0][0x144] ;  /* 0x00005100ff0a7b82 */ /* 0x000ea20000000800 */
[----:B------:R-:W-:Y:S01]  /*0340*/  NOP ;  /* 0x0000000000007918 */ /* 0x000fe20000000000 */
[----:B------:R-:W-:Y:S01]  /*0350*/  IMAD.IADD R6, R18, 0x1, -R7 ;  /* 0x0000000112067824 */ /* 0x000fe200078e0a07 */
[----:B------:R-:W-:Y:S01]  /*0360*/  LOP3.LUT R8, R8, 0x3ffffffc, RZ, 0xc0, !PT ;  /* 0x3ffffffc08087812 */ /* 0x000fe200078ec0ff */
[----:B------:R-:W-:Y:S01]  /*0370*/  IMAD.MOV.U32 R22, RZ, RZ, 0x1 ;  /* 0x00000001ff167424 */ /* 0x000fe200078e00ff */
[----:B------:R-:W-:-:S02]  /*0380*/  ISETP.NE.AND P3, PT, R5, RZ, PT ;  /* 0x000000ff0500720c */ /* 0x000fc40003f65270 */
[----:B------:R-:W-:Y:S01]  /*0390*/  SHF.R.S32.HI R7, RZ, 0x1f, R6 ;  /* 0x0000001fff077819 */ /* 0x000fe20000011406 */
[----:B------:R-:W-:Y:S01]  /*03a0*/  IMAD.IADD R8, R3, 0x1, -R8 ;  /* 0x0000000103087824 */ /* 0x000fe200078e0a08 */
[----:B------:R-:W3:Y:S02]  /*03b0*/  LDC R13, c[0x0][0x140] ;  /* 0x00005000ff0d7b82 */ /* 0x000ee40000000800 */
[----:B------:R-:W-:Y:S02]  /*03c0*/  LEA.HI R7, R7, R6, RZ, 0x3 ;  /* 0x0000000607077211 */ /* 0x000fe400078f18ff */
[----:B-----5:R-:W-:Y:S02]  /*03d0*/  ISETP.NE.OR P0, PT, R0, RZ, !P0 ;  /* 0x000000ff0000720c */ /* 0x020fe40004705670 */
[--C-:B------:R-:W-:Y:S02]  /*03e0*/  SHF.R.S32.HI R0, RZ, 0x3, R7.reuse ;  /* 0x00000003ff007819 */ /* 0x100fe40000011407 */
[----:B------:R-:W-:-:S02]  /*03f0*/  SHF.R.S32.HI R7, RZ, 0x1f, R7 ;  /* 0x0000001fff077819 */ /* 0x000fc40000011407 */
[----:B0-----:R-:W-:Y:S02]  /*0400*/  I2FP.F32.U32 R9, UR8 ;  /* 0x0000000800097c45 */ /* 0x001fe40008201000 */
[----:B------:R-:W-:-:S03]  /*0410*/  LEA.HI R7, R7, R0, RZ, 0x2 ;  /* 0x0000000007077211 */ /* 0x000fc600078f10ff */
[----:B------:R-:W-:Y:S01]  /*0420*/  FMUL R9, R9, UR4 ;  /* 0x0000000409097c20 */ /* 0x000fe20008400000 */
[----:B------:R-:W-:Y:S01]  /*0430*/  LOP3.LUT R7, R7, 0xfffffffc, RZ, 0xc0, !PT ;  /* 0xfffffffc07077812 */ /* 0x000fe200078ec0ff */
[----:B------:R-:W-:Y:S01]  /*0440*/  VOTEU.ALL UP0, P0 ;  /* 0x00000000003f7886 */ /* 0x000fe20000000000 */
[----:B-1----:R-:W-:Y:S01]  /*0450*/  I2FP.F32.U32 R3, R4 ;  /* 0x0000000400037245 */ /* 0x002fe20000201000 */
[----:B------:R-:W-:Y:S01]  /*0460*/  ULDC UR4, c[0x0][0x154] ;  /* 0x0000550000047ab9 */ /* 0x000fe20000000800 */
[----:B------:R-:W-:Y:S01]  /*0470*/  VOTEU.ALL UP1, P0 ;  /* 0x00000000003f7886 */ /* 0x000fe20000020000 */
[----:B------:R-:W0:Y:S01]  /*0480*/  F2I.U32.TRUNC.NTZ R9, R9 ;  /* 0x0000000900097305 */ /* 0x000e22000020f000 */
[----:B------:R-:W-:Y:S01]  /*0490*/  IMAD.IADD R7, R0, 0x1, -R7 ;  /* 0x0000000100077824 */ /* 0x000fe200078e0a07 */
[----:B------:R-:W1:Y:S01]  /*04a0*/  @!UP0 S2UR UR7, SR_CgaCtaId ;  /* 0x00000000000789c3 */ /* 0x000e620000008800 */
[----:B------:R-:W-:Y:S01]  /*04b0*/  FMUL R12, R3, UR4 ;  /* 0x00000004030c7c20 */ /* 0x000fe20008400000 */
[----:B------:R-:W-:Y:S01]  /*04c0*/  UMOV UR4, 0x20 ;  /* 0x0000002000047882 */ /* 0x000fe20000000000 */
[----:B------:R-:W-:Y:S01]  /*04d0*/  IMAD R8, R8, 0x4, R7 ;  /* 0x0000000408087824 */ /* 0x000fe200078e0207 */
[----:B------:R-:W-:Y:S01]  /*04e0*/  @!UP0 UMOV UR6, 0x400 ;  /* 0x0000040000068882 */ /* 0x000fe20000000000 */
[----:B------:R-:W-:-:S04]  /*04f0*/  @!UP0 UIADD3 UR4, -UR4, 0x100000, URZ ;  /* 0x0010000004048890 */ /* 0x000fc8000fffe13f */
[----:B------:R-:W-:Y:S02]  /*0500*/  @!UP0 USHF.L.U32 UR5, UR4, 0xb, URZ ;  /* 0x0000000b04058899 */ /* 0x000fe4000800063f */
[----:B------:R-:W-:Y:S01]  /*0510*/  @!UP0 USHF.L.U32 UR4, UR4, 0x1, URZ ;  /* 0x0000000104048899 */ /* 0x000fe2000800063f */
[----:B---3--:R-:W-:Y:S01]  /*0520*/  ISETP.EQ.U32.AND P2, PT, R13, 0x1, PT ;  /* 0x000000010d00780c */ /* 0x008fe20003f42070 */
[----:B------:R-:W3:Y:S01]  /*0530*/  F2I.U32.TRUNC.NTZ R12, R12 ;  /* 0x0000000c000c7305 */ /* 0x000ee2000020f000 */
[----:B------:R-:W-:Y:S01]  /*0540*/  LEA.HI R0, R8, R8, RZ, 0x1 ;  /* 0x0000000808007211 */ /* 0x000fe200078f08ff */
[----:B------:R-:W5:Y:S03]  /*0550*/  LDC R7, c[0x0][0x148] ;  /* 0x00005200ff077b82 */ /* 0x000f660000000800 */
[----:B------:R-:W-:Y:S01]  /*0560*/  LOP3.LUT R11, R0, 0xfffffffe, RZ, 0xc0, !PT ;  /* 0xfffffffe000b7812 */ /* 0x000fe200078ec0ff */
[----:B0-----:R-:W-:Y:S01]  /*0570*/  IMAD.MOV R15, RZ, RZ, -R9 ;  /* 0x000000ffff0f7224 */ /* 0x001fe200078e0a09 */
[----:B------:R-:W-:-:S03]  /*0580*/  SHF.R.S32.HI R9, RZ, 0x1f, R2 ;  /* 0x0000001fff097819 */ /* 0x000fc60000011402 */
[----:B--2---:R-:W-:Y:S01]  /*0590*/  IMAD R3, R10, R15, UR8 ;  /* 0x000000080a037e24 */ /* 0x004fe2000f8e020f */
[----:B------:R-:W-:Y:S01]  /*05a0*/  LEA.HI R9, R9, R2, RZ, 0x2 ;  /* 0x0000000209097211 */ /* 0x000fe200078f10ff */
[C---:B------:R-:W-:Y:S02]  /*05b0*/  IMAD.IADD R0, R8.reuse, 0x1, -R11 ;  /* 0x0000000108007824 */ /* 0x040fe400078e0a0b */
[----:B------:R-:W-:Y:S01]  /*05c0*/  IMAD.SHL.U32 R11, R8, 0x4, RZ ;  /* 0x00000004080b7824 */ /* 0x000fe200078e00ff */
[----:B------:R-:W-:Y:S01]  /*05d0*/  LOP3.LUT R9, R9, 0xfffffffc, RZ, 0xc0, !PT ;  /* 0xfffffffc09097812 */ /* 0x000fe200078ec0ff */
[----:B---3--:R-:W-:Y:S01]  /*05e0*/  IMAD.MOV R20, RZ, RZ, -R12 ;  /* 0x000000ffff147224 */ /* 0x008fe200078e0a0c */
[----:B------:R-:W-:Y:S01]  /*05f0*/  ISETP.NE.AND P4, PT, R0, R3, PT ;  /* 0x000000030000720c */ /* 0x000fe20003f85270 */
[----:B-1----:R-:W-:Y:S01]  /*0600*/  @!UP0 ULEA UR6, UR7, UR6, 0x18 ;  /* 0x0000000607068291 */ /* 0x002fe2000f8ec03f */
[----:B------:R-:W-:Y:S01]  /*0610*/  LOP3.LUT R152, R8, 0xc, R11, 0x78, !PT ;  /* 0x0000000c08987812 */ /* 0x000fe200078e780b */
[----:B------:R-:W-:Y:S01]  /*0620*/  IMAD.IADD R0, R2, 0x1, -R9 ;  /* 0x0000000102007824 */ /* 0x000fe200078e0a09 */
[----:B------:R-:W-:Y:S01]  /*0630*/  VOTEU.ALL UP0, P0 ;  /* 0x00000000003f7886 */ /* 0x000fe20000000000 */
[----:B------:R-:W-:Y:S01]  /*0640*/  LOP3.LUT P0, RZ, R6, 0x7, RZ, 0xc0, !PT ;  /* 0x0000000706ff7812 */ /* 0x000fe2000780c0ff */
[----:B------:R-:W-:-:S02]  /*0650*/  VIADD R6, R5, 0xffffffff ;  /* 0xffffffff05067836 */ /* 0x000fc40000000000 */
[----:B------:R-:W-:Y:S01]  /*0660*/  ISETP.NE.AND P1, PT, R0, 0x3, PT ;  /* 0x000000030000780c */ /* 0x000fe20003f25270 */
[----:B-----5:R-:W-:Y:S01]  /*0670*/  IMAD R9, R7, R20, R4 ;  /* 0x0000001407097224 */ /* 0x020fe200078e0204 */
[----:B------:R-:W-:Y:S02]  /*0680*/  ISETP.LT.U32.AND P0, PT, R152, 0x4, !P0 ;  /* 0x000000049800780c */ /* 0x000fe40004701070 */
[----:B------:R-:W-:Y:S01]  /*0690*/  ISETP.EQ.OR P1, PT, R0, RZ, !P1 ;  /* 0x000000ff0000720c */ /* 0x000fe20004f22670 */
[----:B------:R-:W0:Y:S02]  /*06a0*/  FENCE.VIEW.ASYNC.S ;  /* 0x00000000000073c6 */ /* 0x000e240000000000 */
[----:B0-----:R0:W1:Y:S01]  /*06b0*/  @!UP0 SYNCS.EXCH.64 URZ, [UR6+0x30], UR4 ;  /* 0x00003004063f85b2 */ /* 0x0010620008000100 */
[----:B------:R-:W-:Y:S02]  /*06c0*/  @P4 LEA.HI R2, R152, R152, RZ, 0x1 ;  /* 0x0000009898024211 */ /* 0x000fe400078f08ff */
[----:B------:R-:W-:-:S02]  /*06d0*/  ISETP.EQ.AND P1, PT, R5, RZ, P1 ;  /* 0x000000ff0500720c */ /* 0x000fc40000f22270 */
[----:B------:R-:W-:Y:S02]  /*06e0*/  @P4 SHF.R.S32.HI R2, RZ, 0x1, R2 ;  /* 0x00000001ff024819 */ /* 0x000fe40000011402 */
[----:B------:R-:W-:Y:S02]  /*06f0*/  ISETP.GE.U32.AND P6, PT, R6, 0x2, PT ;  /* 0x000000020600780c */ /* 0x000fe40003fc6070 */
[----:B------:R-:W-:Y:S02]  /*0700*/  @P4 ISETP.NE.AND P5, PT, R2, R9, PT ;  /* 0x000000090200420c */ /* 0x000fe40003fa5270 */
[----:B------:R-:W-:Y:S02]  /*0710*/  SEL R9, RZ, 0x1, !P0 ;  /* 0x00000001ff097807 */ /* 0x000fe40004000000 */
[----:B------:R-:W-:Y:S02]  /*0720*/  @P4 SEL R22, RZ, 0x1, P5 ;  /* 0x00000001ff164807 */ /* 0x000fe40002800000 */
[----:B------:R-:W-:Y:S01]  /*0730*/  SEL R19, RZ, 0x1, !P1 ;  /* 0x00000001ff137807 */ /* 0x000fe20004800000 */
[----:B------:R0:W2:Y:S01]  /*0740*/  @!UP1 SYNCS.EXCH.64 URZ, [UR6+0x38], UR4 ;  /* 0x00003804063f95b2 */ /* 0x0000a20008000100 */
[----:B------:R-:W-:Y:S01]  /*0750*/  LOP3.LUT R22, R22, R9, RZ, 0xc0, !PT ;  /* 0x0000000916167212 */ /* 0x000fe200078ec0ff */
[----:B------:R-:W-:Y:S01]  /*0760*/  NOP ;  /* 0x0000000000007918 */ /* 0x000fe20000000000 */
[----:B------:R-:W-:Y:S01]  /*0770*/  SEL R19, R19, 0x2, P6 ;  /* 0x0000000213137807 */ /* 0x000fe20003000000 */
[----:B------:R-:W-:Y:S06]  /*0780*/  @!P2 BRA `(.L_x_3) ;  /* 0x000000000008a947 */ /* 0x000fec0003800000 */
[----:B-12-4-:R-:W-:Y:S01]  /*0790*/  UCGABAR_ARV ;  /* 0x00000000000079c7 */ /* 0x016fe20008000000 */
[----:B------:R-:W-:Y:S05]  /*07a0*/  BRA `(.L_x_4) ;  /* 0x0000000000047947 */ /* 0x000fea0003800000 */
.L_x_3:
[----:B-12-4-:R-:W-:Y:S01]  /*07b0*/  NOP ;  /* 0x0000000000007918 */ /* 0x016fe20000000000 */
.L_x_4:
[----:B------:R-:W1:Y:S01]  /*07c0*/  LDC R2, c[0x0][0x65c] ;  /* 0x00019700ff027b82 */ /* 0x000e620000000800 */
[----:B------:R-:W-:Y:S02]  /*07d0*/  IMAD.U32 R8, RZ, RZ, UR8 ;  /* 0x00000008ff087e24 */ /* 0x000fe4000f8e00ff */
[----:B------:R-:W-:Y:S01]  /*07e0*/  IMAD.MOV.U32 R9, RZ, RZ, RZ ;  /* 0x000000ffff097224 */ /* 0x000fe200078e00ff */
[----:B-1----:R-:W-:-:S04]  /*07f0*/  ISETP.NE.AND P1, PT, R2, 0x1, PT ;  /* 0x000000010200780c */ /* 0x002fc80003f25270 */
[----:B------:R-:W-:-:S09]  /*0800*/  P2R R5, PR, RZ, 0x2 ;  /* 0x00000002ff057803 */ /* 0x000fd20000000000 */
[----:B------:R-:W1:Y:S01]  /*0810*/  @P1 LDC R17, c[0x0][0x10] ;  /* 0x00000400ff111b82 */ /* 0x000e620000000800 */
[----:B------:R-:W-:Y:S02]  /*0820*/  @P1 IMAD.MOV.U32 R5, RZ, RZ, RZ ;  /* 0x000000ffff051224 */ /* 0x000fe400078e00ff */
[----:B------:R-:W-:-:S05]  /*0830*/  @P1 IMAD.MOV.U32 R13, RZ, RZ, RZ ;  /* 0x000000ffff0d1224 */ /* 0x000fca00078e00ff */
[----:B------:R-:W2:Y:S01]  /*0840*/  @!P1 LDC R11, c[0x0][0xc] ;  /* 0x00000300ff0b9b82 */ /* 0x000ea20000000800 */
[----:B-1----:R-:W-:-:S04]  /*0850*/  @P1 IMAD.WIDE.U32 R16, R17, UR8, R4 ;  /* 0x0000000811101c25 */ /* 0x002fc8000f8e0004 */
[----:B------:R-:W-:Y:S02]  /*0860*/  @P1 IMAD.IADD R17, R17, 0x1, R13 ;  /* 0x0000000111111824 */ /* 0x000fe400078e020d */
[----:B--2---:R-:W-:-:S04]  /*0870*/  @!P1 IMAD.WIDE.U32 R8, R4, R11, R8 ;  /* 0x0000000b04089225 */ /* 0x004fc800078e0008 */
[----:B------:R-:W-:Y:S02]  /*0880*/  @!P1 IMAD.MOV.U32 R16, RZ, RZ, R8 ;  /* 0x000000ffff109224 */ /* 0x000fe400078e0008 */
[----:B------:R-:W-:Y:S01]  /*0890*/  @!P1 IMAD.MOV.U32 R17, RZ, RZ, R9 ;  /* 0x000000ffff119224 */ /* 0x000fe200078e0009 */
[----:B------:R-:W-:Y:S06]  /*08a0*/  @!P2 BRA `(.L_x_5) ;  /* 0x00000000000ca947 */ /* 0x000fec0003800000 */
[----:B------:R-:W-:Y:S01]  /*08b0*/  UCGABAR_WAIT ;  /* 0x0000000000007dc7 */ /* 0x000fe20008000000 */
[----:B------:R-:W-:Y:S01]  /*08c0*/  CCTL.IVALL ;  /* 0x00000000ff00798f */ /* 0x000fe20002000000 */
[----:B------:R-:W-:Y:S05]  /*08d0*/  BRA `(.L_x_6) ;  /* 0x0000000000047947 */ /* 0x000fea0003800000 */
.L_x_5:
[----:B------:R-:W-:Y:S06]  /*08e0*/  BAR.SYNC.DEFER_BLOCKING 0x0 ;  /* 0x0000000000007b1d */ /* 0x000fec0000010000 */
.L_x_6:
[----:B------:R-:W-:Y:S05]  /*08f0*/  @!P3 BRA `(.L_x_7) ;  /* 0x0000009c0064b947 */ /* 0x000fea0003800000 */
[----:B------:R-:W-:-:S13]  /*0900*/  ISETP.GT.U32.AND P0, PT, R6, 0x1, PT ;  /* 0x000000010600780c */ /* 0x000fda0003f04070 */
[----:B0-----:R-:W-:Y:S05]  /*0910*/  @P0 EXIT ;  /* 0x000000000000094d */ /* 0x001fea0003800000 */
[----:B------:R-:W-:Y:S01]  /*0920*/  ULDC.64 UR4, c[0x0][0x650] ;  /* 0x0001940000047ab9 */ /* 0x000fe20000000a00 */
[----:B------:R-:W-:Y:S01]  /*0930*/  PRMT R0, RZ, 0x7610, R0 ;  /* 0x00007610ff007816 */ /* 0x000fe20000000000 */
[----:B------:R-:W-:Y:S01]  /*0940*/  IMAD.MOV.U32 R154, RZ, RZ, -0x1 ;  /* 0xffffffffff9a7424 */ /* 0x000fe200078e00ff */
[----:B------:R-:W-:Y:S01]  /*0950*/  ISETP.GE.U32.AND P0, PT, R16, UR4, PT ;  /* 0x0000000410007c0c */ /* 0x000fe2000bf06070 */
[----:B------:R-:W-:Y:S02]  /*0960*/  IMAD.MOV.U32 R153, RZ, RZ, -0x1 ;  /* 0xffffffffff997424 */ /* 0x000fe400078e00ff */
[----:B------:R-:W-:Y:S01]  /*0970*/  IMAD.MOV.U32 R23, RZ, RZ, -0x1 ;  /* 0xffffffffff177424 */ /* 0x000fe200078e00ff */
[----:B------:R-:W-:-:S13]  /*0980*/  ISETP.GE.U32.AND.EX P0, PT, R17, UR5, PT, P0 ;  /* 0x0000000511007c0c */ /* 0x000fda000bf06100 */
[----:B------:R-:W-:Y:S05]  /*0990*/  @P0 BRA `(.L_x_8) ;  /* 0x00000004002c0947 */ /* 0x000fea0003800000 */
[----:B------:R-:W0:Y:S01]  /*09a0*/  LDC.64 R24, c[0x0][0x628] ;  /* 0x00018a00ff187b82 */ /* 0x000e220000000a00 */
[----:B------:R-:W-:Y:S02]  /*09b0*/  IMAD.MOV.U32 R8, RZ, RZ, R16 ;  /* 0x000000ffff087224 */ /* 0x000fe400078e0010 */
[----:B------:R-:W-:-:S05]  /*09c0*/  IMAD.MOV.U32 R9, RZ, RZ, R17 ;  /* 0x000000ffff097224 */ /* 0x000fca00078e0011 */
[----:B------:R-:W1:Y:S08]  /*09d0*/  LDC R0, c[0x0][0x630] ;  /* 0x00018c00ff007b82 */ /* 0x000e700000000800 */
[----:B------:R-:W2:Y:S01]  /*09e0*/  LDC.64 R26, c[0x0][0x620] ;  /* 0x00018800ff1a7b82 */ /* 0x000ea20000000a00 */
[----:B0-----:R-:W-:-:S04]  /*09f0*/  ISETP.NE.U32.AND P0, PT, R24, RZ, PT ;  /* 0x000000ff1800720c */ /* 0x001fc80003f05070 */
[----:B------:R-:W-:-:S13]  /*0a00*/  ISETP.NE.AND.EX P0, PT, R25, RZ, PT, P0 ;  /* 0x000000ff1900720c */ /* 0x000fda0003f05300 */
[----:B-12---:R-:W-:Y:S05]  /*0a10*/  @!P0 BRA `(.L_x_9) ;  /* 0x0000000000288947 */ /* 0x006fea0003800000 */
[----:B------:R-:W0:Y:S02]  /*0a20*/  LDC R13, c[0x0][0x634] ;  /* 0x00018d00ff0d7b82 */ /* 0x000e240000000800 */
[----:B0-----:R-:W-:-:S05]  /*0a30*/  IADD3 R13, P0, R16, R13, RZ ;  /* 0x0000000d100d7210 */ /* 0x001fca0007f1e0ff */
[----:B------:R-:W-:-:S04]  /*0a40*/  IMAD.X R15, RZ, RZ, R17, P0 ;  /* 0x000000ffff0f7224 */ /* 0x000fc800000e0611 */
[----:B------:R-:W-:-:S04]  /*0a50*/  IMAD.WIDE.U32 R8, R15, R24, RZ ;  /* 0x000000180f087225 */ /* 0x000fc800078e00ff */
[----:B------:R-:W-:-:S04]  /*0a60*/  IMAD.WIDE.U32 R10, P0, R13, R25, R8 ;  /* 0x000000190d0a7225 */ /* 0x000fc80007800008 */
[----:B------:R-:W-:-:S04]  /*0a70*/  IMAD.WIDE.U32 R8, R13, R24, RZ ;  /* 0x000000180d087225 */ /* 0x000fc800078e00ff */
[----:B------:R-:W-:Y:S01]  /*0a80*/  IMAD.X R13, RZ, RZ, RZ, P0 ;  /* 0x000000ffff0d7224 */ /* 0x000fe200000e06ff */
[----:B------:R-:W-:Y:S01]  /*0a90*/  IADD3 RZ, P0, R9, R10, RZ ;  /* 0x0000000a09ff7210 */ /* 0x000fe20007f1e0ff */
[----:B------:R-:W-:-:S04]  /*0aa0*/  IMAD.MOV.U32 R12, RZ, RZ, R11 ;  /* 0x000000ffff0c7224 */ /* 0x000fc800078e000b */
[----:B------:R-:W-:-:S08]  /*0ab0*/  IMAD.WIDE.U32.X R8, R15, R25, R12, P0 ;  /* 0x000000190f087225 */ /* 0x000fd000000e040c */
.L_x_9:
[----:B------:R-:W0:Y:S01]  /*0ac0*/  LDC.64 R24, c[0x0][0x640] ;  /* 0x00019000ff187b82 */ /* 0x000e220000000a00 */
[--C-:B------:R-:W-:Y:S01]  /*0ad0*/  SHF.R.U64 R28, R8, R0, R9.reuse ;  /* 0x00000000081c7219 */ /* 0x100fe20000001209 */
[----:B------:R-:W-:Y:S01]  /*0ae0*/  IMAD R30, R7, R20, R4 ;  /* 0x00000014071e7224 */ /* 0x000fe200078e0204 */
[----:B------:R-:W-:Y:S01]  /*0af0*/  SHF.R.U32.HI R0, RZ, R0, R9 ;  /* 0x00000000ff007219 */ /* 0x000fe20000011609 */
[----:B------:R-:W-:Y:S01]  /*0b00*/  IMAD.MOV.U32 R21, RZ, RZ, 0x1 ;  /* 0x00000001ff157424 */ /* 0x000fe200078e00ff */
[----:B------:R-:W-:-:S03]  /*0b10*/  IADD3 R5, P0, RZ, -R28, RZ ;  /* 0x8000001cff057210 */ /* 0x000fc60007f1e0ff */
[----:B------:R-:W1:Y:S02]  /*0b20*/  LDC R6, c[0x0][0x618] ;  /* 0x00018600ff067b82 */ /* 0x000e640000000800 */
[----:B------:R-:W-:-:S04]  /*0b30*/  IMAD.X R9, RZ, RZ, ~R0, P0 ;  /* 0x000000ffff097224 */ /* 0x000fc800000e0e00 */
[-C--:B------:R-:W-:Y:S02]  /*0b40*/  IMAD R0, R9, R26.reuse, RZ ;  /* 0x0000001a09007224 */ /* 0x080fe400078e02ff */
[----:B------:R-:W2:Y:S01]  /*0b50*/  LDC R11, c[0x0][0x608] ;  /* 0x00018200ff0b7b82 */ /* 0x000ea20000000800 */
[----:B------:R-:W-:-:S04]  /*0b60*/  IMAD.WIDE.U32 R8, R5, R26, R16 ;  /* 0x0000001a05087225 */ /* 0x000fc800078e0010 */
[----:B------:R-:W-:-:S03]  /*0b70*/  IMAD R5, R5, R27, R0 ;  /* 0x0000001b05057224 */ /* 0x000fc600078e0200 */
[----:B------:R-:W3:Y:S01]  /*0b80*/  LDC R12, c[0x0][0x658] ;  /* 0x00019600ff0c7b82 */ /* 0x000ee20000000800 */
[----:B0-----:R-:W-:Y:S01]  /*0b90*/  ISETP.NE.U32.AND P0, PT, R24, RZ, PT ;  /* 0x000000ff1800720c */ /* 0x001fe20003f05070 */
[----:B------:R-:W-:Y:S02]  /*0ba0*/  IMAD.IADD R5, R9, 0x1, R5 ;  /* 0x0000000109057824 */ /* 0x000fe400078e0205 */
[----:B------:R-:W-:Y:S01]  /*0bb0*/  IMAD.MOV.U32 R9, RZ, RZ, -0x1 ;  /* 0xffffffffff097424 */ /* 0x000fe200078e00ff */
[----:B------:R-:W-:-:S03]  /*0bc0*/  ISETP.NE.AND.EX P0, PT, R25, RZ, PT, P0 ;  /* 0x000000ff1900720c */ /* 0x000fc60003f05300 */
[----:B------:R-:W0:Y:S01]  /*0bd0*/  LDC R15, c[0x0][0x600] ;  /* 0x00018000ff0f7b82 */ /* 0x000e220000000800 */
[-CC-:B-1----:R-:W-:Y:S02]  /*0be0*/  SHF.R.U64 R13, R8, R6.reuse, R5.reuse ;  /* 0x00000006080d7219 */ /* 0x182fe40000001205 */
[----:B------:R-:W-:-:S05]  /*0bf0*/  SHF.R.U32.HI R0, RZ, R6, R5 ;  /* 0x00000006ff007219 */ /* 0x000fca0000011605 */
[----:B------:R-:W1:Y:S01]  /*0c00*/  LDC R14, c[0x0][0x648] ;  /* 0x00019200ff0e7b82 */ /* 0x000e620000000800 */
[-CC-:B--2---:R-:W-:Y:S02]  /*0c10*/  SHF.R.U64 R27, R13, R11.reuse, R0.reuse ;  /* 0x0000000b0d1b7219 */ /* 0x184fe40000001200 */
[----:B------:R-:W-:-:S05]  /*0c20*/  SHF.R.U32.HI R5, RZ, R11, R0 ;  /* 0x0000000bff057219 */ /* 0x000fca0000011600 */
[----:B------:R-:W2:Y:S01]  /*0c30*/  LDC R26, c[0x0][0x638] ;  /* 0x00018e00ff1a7b82 */ /* 0x000ea20000000800 */
[-CC-:B---3--:R-:W-:Y:S02]  /*0c40*/  SHF.R.U64 R20, R27, R12.reuse, R5.reuse ;  /* 0x0000000c1b147219 */ /* 0x188fe40000001205 */
[-C--:B------:R-:W-:Y:S02]  /*0c50*/  SHF.L.U32 R0, R9, R12.reuse, RZ ;  /* 0x0000000c09007219 */ /* 0x080fe400000006ff */
[----:B------:R-:W-:Y:S01]  /*0c60*/  SHF.R.U32.HI R5, RZ, R12, R5 ;  /* 0x0000000cff057219 */ /* 0x000fe20000011605 */
[----:B------:R-:W-:Y:S01]  /*0c70*/  IMAD.MOV.U32 R4, RZ, RZ, R20 ;  /* 0x000000ffff047224 */ /* 0x000fe200078e0014 */
[----:B------:R-:W-:Y:S01]  /*0c80*/  LOP3.LUT R10, RZ, R0, RZ, 0x33, !PT ;  /* 0x00000000ff0a7212 */ /* 0x000fe200078e33ff */
[----:B------:R-:W3:Y:S01]  /*0c90*/  LDC R23, c[0x0][0x610] ;  /* 0x00018400ff177b82 */ /* 0x000ee20000000800 */
[----:B------:R-:W-:Y:S05]  /*0ca0*/  @!P0 BRA `(.L_x_10) ;  /* 0x0000000000288947 */ /* 0x000fea0003800000 */
[----:B------:R-:W4:Y:S02]  /*0cb0*/  LDC R9, c[0x0][0x64c] ;  /* 0x00019300ff097b82 */ /* 0x000f240000000800 */
[----:B----4-:R-:W-:-:S05]  /*0cc0*/  IADD3 R9, P0, R20, R9, RZ ;  /* 0x0000000914097210 */ /* 0x010fca0007f1e0ff */
        /* <DEDUP_REMOVED lines=8> */
.L_x_10:
[----:B-1----:R-:W-:Y:S01]  /*0d50*/  SHF.R.U64 R4, R4, R14, R5 ;  /* 0x0000000e04047219 */ /* 0x002fe20000001205 */
[----:B0-----:R-:W-:Y:S01]  /*0d60*/  VIADD R6, R15, 0xffffffff ;  /* 0xffffffff0f067836 */ /* 0x001fe20000000000 */
[----:B------:R-:W-:Y:S02]  /*0d70*/  SHF.L.U32 R0, R21, R12, RZ ;  /* 0x0000000c15007219 */ /* 0x000fe400000006ff */
[----:B------:R-:W-:Y:S01]  /*0d80*/  LOP3.LUT R5, R27, R10, RZ, 0xc0, !PT ;  /* 0x0000000a1b057212 */ /* 0x000fe200078ec0ff */
[----:B------:R-:W-:Y:S01]  /*0d90*/  IMAD.MOV R7, RZ, RZ, -R4 ;  /* 0x000000ffff077224 */ /* 0x000fe200078e0a04 */
[----:B------:R-:W-:Y:S02]  /*0da0*/  SEL R3, R3, R30, !P1 ;  /* 0x0000001e03037207 */ /* 0x000fe40004800000 */
[----:B------:R-:W-:Y:S01]  /*0db0*/  LOP3.LUT R6, R13, R6, RZ, 0xc0, !PT ;  /* 0x000000060d067212 */ /* 0x000fe200078ec0ff */
[----:B------:R-:W-:Y:S02]  /*0dc0*/  IMAD R4, R0, R4, R5 ;  /* 0x0000000400047224 */ /* 0x000fe400078e0205 */
[----:B--2---:R-:W-:-:S02]  /*0dd0*/  IMAD R0, R7, R26, R20 ;  /* 0x0000001a07007224 */ /* 0x004fc400078e0214 */
[----:B---3--:R-:W-:Y:S02]  /*0de0*/  IMAD R3, R4, R23, R3 ;  /* 0x0000001704037224 */ /* 0x008fe400078e0203 */
[----:B------:R-:W-:Y:S02]  /*0df0*/  IMAD R154, R0, R15, R6 ;  /* 0x0000000f009a7224 */ /* 0x000fe400078e0206 */
[----:B------:R-:W-:Y:S02]  /*0e00*/  IMAD.MOV.U32 R4, RZ, RZ, 0x1 ;  /* 0x00000001ff047424 */ /* 0x000fe400078e00ff */
[----:B------:R-:W-:Y:S01]  /*0e10*/  IMAD.MOV.U32 R23, RZ, RZ, R28 ;  /* 0x000000ffff177224 */ /* 0x000fe200078e001c */
[----:B------:R-:W-:Y:S02]  /*0e20*/  SEL R153, R154, R3, !P1 ;  /* 0x000000039a997207 */ /* 0x000fe40004800000 */
[----:B------:R-:W-:Y:S02]  /*0e30*/  PRMT R0, R4, 0x7610, R0 ;  /* 0x0000761004007816 */ /* 0x000fe40000000000 */
[----:B------:R-:W-:-:S07]  /*0e40*/  SEL R154, R3, R154, !P1 ;  /* 0x0000009a039a7207 */ /* 0x000fce0004800000 */
.L_x_8:
[----:B------:R-:W-:-:S08]  /*0e50*/  NOP ;  /* 0x0000000000007918 */ /* 0x000fd00000000000 */
[----:B------:R-:W0:Y:S02]  /*0e60*/  USETMAXREG.TRY_ALLOC.CTAPOOL UP0, 0xe8 ;  /* 0x000000e8000079c8 */ /* 0x000e240008000600 */
[----:B0-----:R-:W-:-:S13]  /*0e70*/  PLOP3.LUT P0, PT, PT, PT, UP0, 0x80, 0x0 ;  /* 0x000000000000781c */ /* 0x001fda0003f0f008 */
[----:B------:R-:W-:Y:S05]  /*0e80*/  @!P0 BRA `(.L_x_8) ;  /* 0xfffffffc00f08947 */ /* 0x000fea000383ffff */
[----:B------:R-:W-:Y:S01]  /*0e90*/  ULDC.64 UR4, c[0x0][0x598] ;  /* 0x0001660000047ab9 */ /* 0x000fe20000000a00 */
[----:B------:R-:W-:Y:S01]  /*0ea0*/  ULDC.64 UR36, c[0x0][0x208] ;  /* 0x0000820000247ab9 */ /* 0x000fe20000000a00 */
[----:B------:R-:W-:-:S04]  /*0eb0*/  ISETP.NE.U32.AND P0, PT, RZ, UR4, PT ;  /* 0x00000004ff007c0c */ /* 0x000fc8000bf05070 */
[----:B------:R-:W-:-:S13]  /*0ec0*/  ISETP.NE.AND.EX P0, PT, RZ, UR5, PT, P0 ;  /* 0x00000005ff007c0c */ /* 0x000fda000bf05300 */
[----:B------:R-:W-:Y:S05]  /*0ed0*/  @!P0 BRA `(.L_x_11) ;  /* 0x00000000001c8947 */ /* 0x000fea0003800000 */
[----:B------:R-:W0:Y:S02]  /*0ee0*/  LDC.64 R4, c[0x0][0x598] ;  /* 0x00016600ff047b82 */ /* 0x000e240000000a00 */
[----:B0-----:R-:W2:Y:S02]  /*0ef0*/  LDG.E.64 R4, desc[UR36][R4.64] ;  /* 0x0000002404047981 */ /* 0x001ea4000c1e1b00 */
[----:B--2---:R-:W-:-:S04]  /*0f00*/  ISETP.NE.U32.AND P0, PT, R4, RZ, PT ;  /* 0x000000ff0400720c */ /* 0x004fc80003f05070 */
[----:B------:R-:W-:-:S13]  /*0f10*/  ISETP.NE.AND.EX P0, PT, R5, RZ, PT, P0 ;  /* 0x000000ff0500720c */ /* 0x000fda0003f05300 */
[----:B------:R-:W-:Y:S05]  /*0f20*/  @!P0 BRA `(.L_x_11) ;  /* 0x0000000000088947 */ /* 0x000fea0003800000 */
[----:B------:R0:W5:Y:S01]  /*0f30*/  LD.E R155, desc[UR36][R4.64] ;  /* 0x00000024049b7980 */ /* 0x000162000c101900 */
[----:B------:R-:W-:Y:S05]  /*0f40*/  BRA `(.L_x_12) ;  /* 0x0000000000247947 */ /* 0x000fea0003800000 */
.L_x_11:
[----:B------:R-:W-:Y:S02]  /*0f50*/  ULDC.64 UR4, c[0x0][0x588] ;  /* 0x0001620000047ab9 */ /* 0x000fe40000000a00 */
[----:B------:R-:W-:-:S04]  /*0f60*/  ISETP.NE.U32.AND P0, PT, RZ, UR4, PT ;  /* 0x00000004ff007c0c */ /* 0x000fc8000bf05070 */
[----:B------:R-:W-:-:S13]  /*0f70*/  ISETP.NE.AND.EX P0, PT, RZ, UR5, PT, P0 ;  /* 0x00000005ff007c0c */ /* 0x000fda000bf05300 */
[----:B------:R-:W-:Y:S05]  /*0f80*/  @!P0 BRA `(.L_x_13) ;  /* 0x00000000000c8947 */ /* 0x000fea0003800000 */
[----:B------:R-:W0:Y:S02]  /*0f90*/  LDC.64 R4, c[0x0][0x588] ;  /* 0x00016200ff047b82 */ /* 0x000e240000000a00 */
[----:B0-----:R1:W5:Y:S01]  /*0fa0*/  LDG.E R155, desc[UR36][R4.64] ;  /* 0x00000024049b7981 */ /* 0x001362000c1e1900 */
[----:B------:R-:W-:Y:S05]  /*0fb0*/  BRA `(.L_x_12) ;  /* 0x0000000000087947 */ /* 0x000fea0003800000 */
.L_x_13:
[----:B------:R-:W-:Y:S02]  /*0fc0*/  ULDC UR4, c[0x0][0x580] ;  /* 0x0001600000047ab9 */ /* 0x000fe40000000800 */
[----:B------:R-:W-:-:S07]  /*0fd0*/  IMAD.U32 R155, RZ, RZ, UR4 ;  /* 0x00000004ff9b7e24 */ /* 0x000fce000f8e00ff */
.L_x_12:
[----:B------:R-:W-:Y:S02]  /*0fe0*/  ULDC.64 UR4, c[0x0][0x5a0] ;  /* 0x0001680000047ab9 */ /* 0x000fe40000000a00 */
[----:B------:R-:W-:-:S04]  /*0ff0*/  ISETP.NE.U32.AND P0, PT, RZ, UR4, PT ;  /* 0x00000004ff007c0c */ /* 0x000fc8000bf05070 */
[----:B------:R-:W-:-:S13]  /*1000*/  ISETP.NE.AND.EX P0, PT, RZ, UR5, PT, P0 ;  /* 0x00000005ff007c0c */ /* 0x000fda000bf05300 */
[----:B------:R-:W-:Y:S05]  /*1010*/  @!P0 BRA `(.L_x_14) ;  /* 0x00000000001c8947 */ /* 0x000fea0003800000 */
[----:B01----:R-:W0:Y:S02]  /*1020*/  LDC.64 R4, c[0x0][0x5a0] ;  /* 0x00016800ff047b82 */ /* 0x003e240000000a00 */
[----:B0-----:R-:W2:Y:S02]  /*1030*/  LDG.E.64 R4, desc[UR36][R4.64] ;  /* 0x0000002404047981 */ /* 0x001ea4000c1e1b00 */
[----:B--2---:R-:W-:-:S04]  /*1040*/  ISETP.NE.U32.AND P0, PT, R4, RZ, PT ;  /* 0x000000ff0400720c */ /* 0x004fc80003f05070 */
[----:B------:R-:W-:-:S13]  /*1050*/  ISETP.NE.AND.EX P0, PT, R5, RZ, PT, P0 ;  /* 0x000000ff0500720c */ /* 0x000fda0003f05300 */
[----:B------:R-:W-:Y:S05]  /*1060*/  @!P0 BRA `(.L_x_14) ;  /* 0x0000000000088947 */ /* 0x000fea0003800000 */
[----:B------:R0:W5:Y:S01]  /*1070*/  LD.E R156, desc[UR36][R4.64] ;  /* 0x00000024049c7980 */ /* 0x000162000c101900 */
[----:B------:R-:W-:Y:S05]  /*1080*/  BRA `(.L_x_15) ;  /* 0x0000000000247947 */ /* 0x000fea0003800000 */
.L_x_14:
[----:B------:R-:W-:Y:S02]  /*1090*/  ULDC.64 UR4, c[0x0][0x590] ;  /* 0x0001640000047ab9 */ /* 0x000fe40000000a00 */
[----:B------:R-:W-:-:S04]  /*10a0*/  ISETP.NE.U32.AND P0, PT, RZ, UR4, PT ;  /* 0x00000004ff007c0c */ /* 0x000fc8000bf05070 */
[----:B------:R-:W-:-:S13]  /*10b0*/  ISETP.NE.AND.EX P0, PT, RZ, UR5, PT, P0 ;  /* 0x00000005ff007c0c */ /* 0x000fda000bf05300 */
[----:B------:R-:W-:Y:S05]  /*10c0*/  @!P0 BRA `(.L_x_16) ;  /* 0x00000000000c8947 */ /* 0x000fea0003800000 */
[----:B------:R-:W2:Y:S02]  /*10d0*/  LDC.64 R156, c[0x0][0x590] ;  /* 0x00016400ff9c7b82 */ /* 0x000ea40000000a00 */
[----:B--2---:R2:W5:Y:S01]  /*10e0*/  LDG.E R156, desc[UR36][R156.64] ;  /* 0x000000249c9c7981 */ /* 0x004562000c1e1900 */
[----:B------:R-:W-:Y:S05]  /*10f0*/  BRA `(.L_x_15) ;  /* 0x0000000000087947 */ /* 0x000fea0003800000 */
.L_x_16:
[----:B------:R-:W-:Y:S02]  /*1100*/  ULDC UR4, c[0x0][0x584] ;  /* 0x0001610000047ab9 */ /* 0x000fe40000000800 */
[----:B------:R-:W-:-:S07]  /*1110*/  IMAD.U32 R156, RZ, RZ, UR4 ;  /* 0x00000004ff9c7e24 */ /* 0x000fce000f8e00ff */
.L_x_15:
[----:B------:R-:W-:-:S13]  /*1120*/  LOP3.LUT P0, RZ, R0, 0xff, RZ, 0xc0, !PT ;  /* 0x000000ff00ff7812 */ /* 0x000fda000780c0ff */
[----:B------:R-:W-:Y:S05]  /*1130*/  @!P0 EXIT ;  /* 0x000000000000894d */ /* 0x000fea0003800000 */
[----:B------:R-:W-:Y:S01]  /*1140*/  ULDC UR4, c[0x0][0x28c] ;  /* 0x0000a30000047ab9 */ /* 0x000fe20000000800 */
[----:B--2---:R-:W-:Y:S01]  /*1150*/  LOP3.LUT R157, R19, 0x1, RZ, 0xfc, !PT ;  /* 0x00000001139d7812 */ /* 0x004fe200078efcff */
[----:B------:R-:W-:Y:S01]  /*1160*/  UIADD3 UR4, UR4, 0x7f, URZ ;  /* 0x0000007f04047890 */ /* 0x000fe2000fffe03f */
[----:B------:R-:W-:Y:S01]  /*1170*/  UMOV UR38, URZ ;  /* 0x0000003f00267c82 */ /* 0x000fe20008000000 */
[----:B------:R-:W-:Y:S02]  /*1180*/  UMOV UR39, URZ ;  /* 0x0000003f00277c82 */ /* 0x000fe40008000000 */
[----:B------:R-:W-:-:S04]  /*1190*/  USHF.R.S32.HI UR5, URZ, 0x1f, UR4 ;  /* 0x0000001f3f057899 */ /* 0x000fc80008011404 */
[----:B------:R-:W-:-:S04]  /*11a0*/  ULEA.HI UR5, UR5, UR4, URZ, 0x7 ;  /* 0x0000000405057291 */ /* 0x000fc8000f8f383f */
[----:B------:R-:W-:-:S12]  /*11b0*/  USHF.R.S32.HI UR40, URZ, 0x7, UR5 ;  /* 0x000000073f287899 */ /* 0x000fd80008011405 */
.L_x_290:
[----:B------:R-:W-:Y:S01]  /*11c0*/  LOP3.LUT R0, R18, 0x80, RZ, 0xc0, !PT ;  /* 0x0000008012007812 */ /* 0x000fe200078ec0ff */
[----:B--2---:R-:W2:Y:S01]  /*11d0*/  S2UR UR7, SR_CgaCtaId ;  /* 0x00000000000779c3 */ /* 0x004ea20000008800 */
[----:B------:R-:W-:Y:S02]  /*11e0*/  UMOV UR6, 0x400 ;  /* 0x0000040000067882 */ /* 0x000fe40000000000 */
[----:B------:R-:W-:-:S06]  /*11f0*/  SHF.R.U32.HI R0, RZ, 0x7, R0 ;  /* 0x00000007ff007819 */ /* 0x000fcc0000011600 */
[----:B---3--:R-:W3:Y:S01]  /*1200*/  SHFL.IDX PT, R0, R0, RZ, 0x1f ;  /* 0x00001fff00007589 */ /* 0x008ee200000e0000 */
[----:B--2---:R-:W-:Y:S01]  /*1210*/  ULEA UR6, UR7, UR6, 0x18 ;  /* 0x0000000607067291 */ /* 0x004fe2000f8ec03f */
[----:B---3--:R-:W-:-:S13]  /*1220*/  R2UR UR4, R0 ;  /* 0x00000000000472ca */ /* 0x008fda00000e0000 */
[----:B------:R-:W-:-:S04]  /*1230*/  ULEA.HI UR5, UR4, UR4, URZ, 0x1 ;  /* 0x0000000404057291 */ /* 0x000fc8000f8f083f */
[----:B------:R-:W-:-:S04]  /*1240*/  ULOP3.LUT UR5, UR5, 0x7fffe, URZ, 0xc0, !UPT ;  /* 0x0007fffe05057892 */ /* 0x000fc8000f8ec03f */
[----:B------:R-:W-:-:S03]  /*1250*/  UIADD3 UR5, UR4, -UR5, URZ ;  /* 0x8000000504057290 */ /* 0x000fc6000fffe03f */
[----:B------:R-:W-:Y:S01]  /*1260*/  ULDC UR4, c[0x0][0x28c] ;  /* 0x0000a30000047ab9 */ /* 0x000fe20000000800 */
[----:B------:R-:W-:Y:S01]  /*1270*/  ULEA UR5, UR5, UR6, 0xd ;  /* 0x0000000605057291 */ /* 0x000fe2000f8e683f */
[----:B------:R-:W-:-:S03]  /*1280*/  ISETP.LT.AND P0, PT, RZ, UR4, PT ;  /* 0x00000004ff007c0c */ /* 0x000fc6000bf01270 */
[----:B------:R-:W-:-:S04]  /*1290*/  UIADD3 UR5, UR5, 0x100, URZ ;  /* 0x0000010005057890 */ /* 0x000fc8000fffe03f */
[----:B------:R-:W-:-:S04]  /*12a0*/  USHF.R.U32.HI UR5, URZ, 0x4, UR5 ;  /* 0x000000043f057899 */ /* 0x000fc80008011605 */
[----:B------:R-:W-:Y:S02]  /*12b0*/  ULOP3.LUT UR41, UR5, 0x3fff, URZ, 0xc0, !UPT ;  /* 0x00003fff05297892 */ /* 0x000fe4000f8ec03f */
[----:B-1--45:R-:W-:Y:S10]  /*12c0*/  @P0 BRA `(.L_x_17) ;  /* 0x0000000000400947 */ /* 0x032ff40003800000 */
[----:B------:R-:W-:Y:S01]  /*12d0*/  MOV R0, 0x0 ;  /* 0x0000000000007802 */ /* 0x000fe20000000f00 */
[----:B------:R-:W-:Y:S01]  /*12e0*/  ULDC.64 UR4, c[0x4][0x68] ;  /* 0x01001a0000047ab9 */ /* 0x000fe20000000a00 */
[----:B------:R-:W-:Y:S01]  /*12f0*/  ULDC.64 UR6, c[0x4][0x8] ;  /* 0x0100020000067ab9 */ /* 0x000fe20000000a00 */
[----:B01----:R-:W-:Y:S01]  /*1300*/  IMAD.U32 R4, RZ, RZ, UR4 ;  /* 0x00000004ff047e24 */ /* 0x003fe2000f8e00ff */
[----:B------:R0:W1:Y:S01]  /*1310*/  LDC.64 R14, c[0x4][R0] ;  /* 0x01000000000e7b82 */ /* 0x0000620000000a00 */
[----:B------:R-:W-:Y:S01]  /*1320*/  IMAD.U32 R5, RZ, RZ, UR5 ;  /* 0x00000005ff057e24 */ /* 0x000fe2000f8e00ff */
[----:B------:R-:W-:Y:S01]  /*1330*/  ULDC.64 UR4, c[0x4][0x70] ;  /* 0x01001c0000047ab9 */ /* 0x000fe20000000a00 */
[----:B------:R-:W-:Y:S02]  /*1340*/  IMAD.U32 R10, RZ, RZ, UR6 ;  /* 0x00000006ff0a7e24 */ /* 0x000fe4000f8e00ff */
[----:B------:R-:W-:Y:S02]  /*1350*/  IMAD.U32 R6, RZ, RZ, UR4 ;  /* 0x00000004ff067e24 */ /* 0x000fe4000f8e00ff */
[----:B------:R-:W-:-:S02]  /*1360*/  IMAD.U32 R7, RZ, RZ, UR5 ;  /* 0x00000005ff077e24 */ /* 0x000fc4000f8e00ff */
[----:B------:R-:W-:Y:S02]  /*1370*/  IMAD.U32 R11, RZ, RZ, UR7 ;  /* 0x00000007ff0b7e24 */ /* 0x000fe4000f8e00ff */
[----:B------:R-:W-:Y:S02]  /*1380*/  IMAD.MOV.U32 R8, RZ, RZ, 0x1e1 ;  /* 0x000001e1ff087424 */ /* 0x000fe400078e00ff */
[----:B------:R-:W-:Y:S02]  /*1390*/  IMAD.MOV.U32 R12, RZ, RZ, 0x1 ;  /* 0x00000001ff0c7424 */ /* 0x000fe400078e00ff */
[----:B0-----:R-:W-:-:S07]  /*13a0*/  IMAD.MOV.U32 R13, RZ, RZ, RZ ;  /* 0x000000ffff0d7224 */ /* 0x001fce00078e00ff */
[----:B------:R-:W-:-:S07]  /*13b0*/  LEPC R20, `(.L_x_17) ;  /* 0x000000001014794e */ /* 0x000fce0000000000 */
[----:B-1---5:R-:W-:Y:S05]  /*13c0*/  CALL.ABS.NOINC R14 ;  /* 0x000000000e007343 */ /* 0x022fea0003c00000 */
.L_x_17:
[----:B------:R-:W-:-:S13]  /*13d0*/  ISETP.NE.AND P0, PT, R157, 0x3, PT ;  /* 0x000000039d00780c */ /* 0x000fda0003f05270 */
[----:B------:R-:W-:Y:S05]  /*13e0*/  @!P0 BRA `(.L_x_18) ;  /* 0x0000000000048947 */ /* 0x000fea0003800000 */
[----:B------:R-:W-:Y:S01]  /*13f0*/  BPT.TRAP 0x1 ;  /* 0x000000040000795c */ /* 0x000fe20000300000 */
.L_x_18:
[----:B------:R-:W2:Y:S01]  /*1400*/  S2UR UR5, SR_CgaCtaId ;  /* 0x00000000000579c3 */ /* 0x000ea20000008800 */
[----:B------:R-:W-:Y:S01]  /*1410*/  UMOV UR4, 0x400 ;  /* 0x0000040000047882 */ /* 0x000fe20000000000 */
[----:B------:R-:W-:Y:S02]  /*1420*/  IMAD.U32 R0, RZ, RZ, UR38 ;  /* 0x00000026ff007e24 */ /* 0x000fe4000f8e00ff */
[----:B------:R-:W-:-:S03]  /*1430*/  IMAD.U32 R3, RZ, RZ, UR39 ;  /* 0x00000027ff037e24 */ /* 0x000fc6000f8e00ff */
[----:B------:R-:W-:Y:S01]  /*1440*/  SHF.L.U32 R0, R0, 0x1f, RZ ;  /* 0x0000001f00007819 */ /* 0x000fe200000006ff */
[----:B--2---:R-:W-:-:S06]  /*1450*/  ULEA UR4, UR5, UR4, 0x18 ;  /* 0x0000000405047291 */ /* 0x004fcc000f8ec03f */
[----:B------:R-:W-:-:S04]  /*1460*/  IMAD.U32 R6, RZ, RZ, UR4 ;  /* 0x00000004ff067e24 */ /* 0x000fc8000f8e00ff */
[----:B------:R-:W-:-:S04]  /*1470*/  IMAD R3, R3, 0x8, R6 ;  /* 0x0000000803037824 */ /* 0x000fc800078e0206 */
[----:B------:R2:W3:Y:S01]  /*1480*/  SYNCS.PHASECHK.TRANS64.TRYWAIT P1, [R3+URZ], R0 ;  /* 0x00000000030075a7 */ /* 0x0004e2000802017f */
[----:B------:R-:W-:Y:S05]  /*1490*/  @!P0 BRA `(.L_x_19) ;  /* 0x0000000000048947 */ /* 0x000fea0003800000 */
[----:B------:R-:W-:Y:S01]  /*14a0*/  BPT.TRAP 0x1 ;  /* 0x000000040000795c */ /* 0x000fe20000300000 */
.L_x_19:
[----:B---3--:R-:W-:Y:S05]  /*14b0*/  @P1 BRA `(.L_x_20) ;  /* 0x0000000000081947 */ /* 0x008fea0003800000 */
[----:B------:R-:W3:Y:S02]  /*14c0*/  SYNCS.PHASECHK.TRANS64.TRYWAIT P1, [R3+URZ], R0 ;  /* 0x00000000030075a7 */ /* 0x000ee4000802017f */
[----:B---3--:R-:W-:Y:S05]  /*14d0*/  @!P1 BRA `(.L_x_21) ;  /* 0x000000a800009947 */ /* 0x008fea0003800000 */
.L_x_20:
[----:B------:R-:W-:-:S04]  /*14e0*/  UISETP.LT.AND UP0, UPT, UR40, 0x1, UPT ;  /* 0x000000012800788c */ /* 0x000fc8000bf01270 */
[----:B------:R-:W-:-:S06]  /*14f0*/  USEL UR4, UR40, 0x1, UP0 ;  /* 0x0000000128047887 */ /* 0x000fcc0008000000 */
[----:B--23--:R-:W-:Y:S01]  /*1500*/  IMAD.U32 R0, RZ, RZ, UR4 ;  /* 0x00000004ff007e24 */ /* 0x00cfe2000f8e00ff */
[----:B------:R-:W-:Y:S05]  /*1510*/  WARPSYNC.ALL ;  /* 0x0000000000007948 */ /* 0x000fea0003800000 */
[----:B------:R-:W-:-:S04]  /*1520*/  IADD3 R0, -R0, UR40, RZ ;  /* 0x0000002800007c10 */ /* 0x000fc8000fffe1ff */
[----:B------:R-:W-:Y:S02]  /*1530*/  ISETP.GE.AND P1, PT, R0, 0x1, PT ;  /* 0x000000010000780c */ /* 0x000fe40003f26270 */
[----:B------:R-:W-:Y:S01]  /*1540*/  R2UR UR4, R6 ;  /* 0x00000000060472ca */ /* 0x000fe200000e0000 */
[----:B------:R-:W-:Y:S01]  /*1550*/  WARPGROUP.ARRIVE ;  /* 0x00000000000079c5 */ /* 0x000fe20000000000 */
[----:B------:R-:W-:Y:S01]  /*1560*/  UMOV UR9, 0x40000040 ;  /* 0x4000004000097882 */ /* 0x000fe20000000000 */
[----:B------:R-:W-:-:S10]  /*1570*/  UMOV UR11, 0x40000040 ;  /* 0x40000040000b7882 */ /* 0x000fd40000000000 */
[----:B------:R-:W-:-:S04]  /*1580*/  UIADD3 UR4, UR4, 0x10100, URZ ;  /* 0x0001010004047890 */ /* 0x000fc8000fffe03f */
[----:B------:R-:W-:-:S04]  /*1590*/  USHF.R.U32.HI UR4, URZ, 0x4, UR4 ;  /* 0x000000043f047899 */ /* 0x000fc80008011604 */
[----:B------:R-:W-:Y:S02]  /*15a0*/  ULOP3.LUT UR5, UR4, 0x3fff, URZ, 0xc0, !UPT ;  /* 0x00003fff04057892 */ /* 0x000fe4000f8ec03f */
[----:B------:R-:W-:Y:S02]  /*15b0*/  ULOP3.LUT UR4, UR41, 0x10000, URZ, 0xfc, !UPT ;  /* 0x0001000029047892 */ /* 0x000fe4000f8efc3f */
[----:B------:R-:W-:Y:S02]  /*15c0*/  ULOP3.LUT UR5, UR5, 0x10000, URZ, 0xfc, !UPT ;  /* 0x0001000005057892 */ /* 0x000fe4000f8efc3f */
[----:B------:R-:W-:Y:S02]  /*15d0*/  ULEA UR6, UR39, UR4, 0xb ;  /* 0x0000000427067291 */ /* 0x000fe4000f8e583f */
[----:B------:R-:W-:-:S05]  /*15e0*/  ULEA UR7, UR39, UR5, 0xc ;  /* 0x0000000527077291 */ /* 0x000fca000f8e603f */
[----:B------:R-:W-:Y:S02]  /*15f0*/  UMOV UR8, UR6 ;  /* 0x0000000600087c82 */ /* 0x000fe40008000000 */
[----:B------:R-:W-:Y:S02]  /*1600*/  UMOV UR10, UR7 ;  /* 0x00000007000a7c82 */ /* 0x000fe40008000000 */
[----:B------:R-:W-:Y:S01]  /*1610*/  HGMMA.64x256x16.F32.BF16 R24, gdesc[UR8], RZ, !UPT, gsb0 ;  /* 0x03e00000081879f0 */ /* 0x000fe2000c0018ff */
[----:B------:R-:W-:Y:S02]  /*1620*/  UIADD3 UR8, UR6, 0x2, URZ ;  /* 0x0000000206087890 */ /* 0x000fe4000fffe03f */
[----:B------:R-:W-:Y:S01]  /*1630*/  UIADD3 UR10, UR7, 0x2, URZ ;  /* 0x00000002070a7890 */ /* 0x000fe2000fffe03f */
[----:B------:R-:W-:Y:S01]  /*1640*/  UMOV UR9, 0x40000040 ;  /* 0x4000004000097882 */ /* 0x000fe20000000000 */
[----:B------:R-:W-:Y:S01]  /*1650*/  UMOV UR11, 0x40000040 ;  /* 0x40000040000b7882 */ /* 0x000fe20000000000 */
[----:B------:R-:W-:-:S02]  /*1660*/  WARPGROUP.DEPBAR.LE gsb0, 0x0 ;  /* 0x00008000000079c5 */ /* 0x000fc40000010000 */
[----:B------:R-:W-:-:S15]  /*1670*/  WARPGROUP.ARRIVE ;  /* 0x00000000000079c5 */ /* 0x000fde0000000000 */
[----:B------:R-:W-:-:S05]  /*1680*/  NOP ;  /* 0x0000000000007918 */ /* 0x000fca0000000000 */
[----:B------:R-:W-:Y:S01]  /*1690*/  HGMMA.64x256x16.F32.BF16 R24, gdesc[UR8], R24, gsb0 ;  /* 0x03e00000081879f0 */ /* 0x000fe20008001818 */
[----:B------:R-:W-:Y:S02]  /*16a0*/  UIADD3 UR8, UR6, 0x4, URZ ;  /* 0x0000000406087890 */ /* 0x000fe4000fffe03f */
[----:B------:R-:W-:Y:S01]  /*16b0*/  UIADD3 UR10, UR7, 0x4, URZ ;  /* 0x00000004070a7890 */ /* 0x000fe2000fffe03f */
[----:B------:R-:W-:Y:S01]  /*16c0*/  UMOV UR9, 0x40000040 ;  /* 0x4000004000097882 */ /* 0x000fe20000000000 */
[----:B------:R-:W-:Y:S01]  /*16d0*/  UMOV UR11, 0x40000040 ;  /* 0x40000040000b7882 */ /* 0x000fe20000000000 */
[----:B------:R-:W-:Y:S02]  /*16e0*/  WARPGROUP.DEPBAR.LE gsb0, 0x0 ;  /* 0x00008000000079c5 */ /* 0x000fe40000010000 */
        /* <DEDUP_REMOVED lines=42> */
[----:B------:R-:W-:Y:S03]  /*1990*/  HGMMA.64x256x16.F32.BF16 R24, gdesc[UR8], R24, gsb0 ;  /* 0x03e00000081879f0 */ /* 0x000fe60008001818 */
[----:B------:R-:W-:Y:S02]  /*19a0*/  WARPGROUP.DEPBAR.LE gsb0, 0x0 ;  /* 0x00008000000079c5 */ /* 0x000fe40000010000 */
[----:B------:R-:W-:Y:S05]  /*19b0*/  @!P1 BRA `(.L_x_22) ;  /* 0x0000000400b09947 */ /* 0x000fea0003800000 */
[----:B------:R-:W-:Y:S02]  /*19c0*/  UIADD3 UR6, UR39, 0x1, URZ ;  /* 0x0000000127067890 */ /* 0x000fe4000fffe03f */
[----:B------:R-:W-:Y:S02]  /*19d0*/  IMAD.U32 R3, RZ, RZ, UR39 ;  /* 0x00000027ff037e24 */ /* 0x000fe4000f8e00ff */
[----:B------:R-:W-:-:S04]  /*19e0*/  UISETP.NE.AND UP0, UPT, UR6, 0x2, UPT ;  /* 0x000000020600788c */ /* 0x000fc8000bf05270 */
[----:B------:R-:W-:Y:S02]  /*19f0*/  USEL UR7, URZ, 0x1, UP0 ;  /* 0x000000013f077887 */ /* 0x000fe40008000000 */
[----:B------:R-:W-:Y:S02]  /*1a00*/  USEL UR6, UR6, URZ, UP0 ;  /* 0x0000003f06067287 */ /* 0x000fe40008000000 */
[----:B------:R-:W-:-:S06]  /*1a10*/  ULOP3.LUT UR7, UR38, UR7, URZ, 0x3c, !UPT ;  /* 0x0000000726077292 */ /* 0x000fcc000f8e3c3f */
[----:B------:R-:W-:-:S07]  /*1a20*/  IMAD.U32 R7, RZ, RZ, UR7 ;  /* 0x00000007ff077e24 */ /* 0x000fce000f8e00ff */
.L_x_29:
[----:B------:R-:W-:Y:S05]  /*1a30*/  @!P0 BRA `(.L_x_23) ;  /* 0x0000000000048947 */ /* 0x000fea0003800000 */
[----:B------:R-:W-:Y:S01]  /*1a40*/  BPT.TRAP 0x1 ;  /* 0x000000040000795c */ /* 0x000fe20000300000 */
.L_x_23:
[----:B------:R-:W2:Y:S01]  /*1a50*/  S2UR UR8, SR_CgaCtaId ;  /* 0x00000000000879c3 */ /* 0x000ea20000008800 */
[----:B------:R-:W-:Y:S01]  /*1a60*/  UMOV UR7, 0x400 ;  /* 0x0000040000077882 */ /* 0x000fe20000000000 */
[----:B01----:R-:W-:Y:S01]  /*1a70*/  IMAD.U32 R5, RZ, RZ, UR6 ;  /* 0x00000006ff057e24 */ /* 0x003fe2000f8e00ff */
[----:B------:R-:W-:Y:S01]  /*1a80*/  SHF.L.U32 R4, R7, 0x1f, RZ ;  /* 0x0000001f07047819 */ /* 0x000fe200000006ff */
[----:B--2---:R-:W-:-:S06]  /*1a90*/  ULEA UR7, UR8, UR7, 0x18 ;  /* 0x0000000708077291 */ /* 0x004fcc000f8ec03f */
[----:B------:R-:W-:-:S04]  /*1aa0*/  IMAD.U32 R6, RZ, RZ, UR7 ;  /* 0x00000007ff067e24 */ /* 0x000fc8000f8e00ff */
[----:B------:R-:W-:-:S04]  /*1ab0*/  IMAD R5, R5, 0x8, R6 ;  /* 0x0000000805057824 */ /* 0x000fc800078e0206 */
[----:B------:R0:W1:Y:S01]  /*1ac0*/  SYNCS.PHASECHK.TRANS64.TRYWAIT P1, [R5+URZ], R4 ;  /* 0x00000004050075a7 */ /* 0x000062000802017f */
[----:B------:R-:W-:Y:S05]  /*1ad0*/  @!P0 BRA `(.L_x_24) ;  /* 0x0000000000048947 */ /* 0x000fea0003800000 */
[----:B------:R-:W-:Y:S01]  /*1ae0*/  BPT.TRAP 0x1 ;  /* 0x000000040000795c */ /* 0x000fe20000300000 */
.L_x_24:
[----:B-1----:R-:W-:Y:S05]  /*1af0*/  @P1 BRA `(.L_x_25) ;  /* 0x0000000000081947 */ /* 0x002fea0003800000 */
[----:B------:R-:W1:Y:S02]  /*1b00*/  SYNCS.PHASECHK.TRANS64.TRYWAIT P1, [R5+URZ], R4 ;  /* 0x00000004050075a7 */ /* 0x000e64000802017f */
[----:B-1----:R-:W-:Y:S05]  /*1b10*/  @!P1 BRA `(.L_x_26) ;  /* 0x000000a000849947 */ /* 0x002fea0003800000 */
.L_x_25:
[----:B------:R-:W-:Y:S01]  /*1b20*/  ULEA UR7, UR6, UR4, 0xb ;  /* 0x0000000406077291 */ /* 0x000fe2000f8e583f */
[----:B------:R-:W-:Y:S01]  /*1b30*/  WARPGROUP.ARRIVE ;  /* 0x00000000000079c5 */ /* 0x000fe20000000000 */
[----:B------:R-:W-:Y:S01]  /*1b40*/  ULEA UR12, UR6, UR5, 0xc ;  /* 0x00000005060c7291 */ /* 0x000fe2000f8e603f */
[----:B------:R-:W-:Y:S01]  /*1b50*/  UMOV UR9, 0x40000040 ;  /* 0x4000004000097882 */ /* 0x000fe20000000000 */
[----:B------:R-:W-:-:S03]  /*1b60*/  UMOV UR11, 0x40000040 ;  /* 0x40000040000b7882 */ /* 0x000fc60000000000 */
[----:B------:R-:W-:Y:S02]  /*1b70*/  UMOV UR8, UR7 ;  /* 0x0000000700087c82 */ /* 0x000fe40008000000 */
[----:B------:R-:W-:Y:S02]  /*1b80*/  UMOV UR10, UR12 ;  /* 0x0000000c000a7c82 */ /* 0x000fe40008000000 */
[----:B------:R-:W-:Y:S01]  /*1b90*/  HGMMA.64x256x16.F32.BF16 R24, gdesc[UR8], R24, gsb0 ;  /* 0x03e00000081879f0 */ /* 0x000fe20008001818 */
        /* <DEDUP_REMOVED lines=58> */
[----:B------:R-:W-:Y:S01]  /*1f40*/  BPT.TRAP 0x1 ;  /* 0x000000040000795c */ /* 0x000fe20000300000 */
.L_x_27:
[----:B------:R-:W-:-:S13]  /*1f50*/  ISETP.NE.AND P1, PT, R22, RZ, PT ;  /* 0x000000ff1600720c */ /* 0x000fda0003f25270 */
[----:B01----:R-:W-:-:S04]  /*1f60*/  @P1 IMAD R4, R3, 0x8, R6 ;  /* 0x0000000803041824 */ /* 0x003fc800078e0206 */
[----:B------:R-:W-:-:S05]  /*1f70*/  @P1 VIADD R5, R4, 0x10 ;  /* 0x0000001004051836 */ /* 0x000fca0000000000 */
[----:B------:R-:W-:-:S04]  /*1f80*/  @P1 PRMT R5, R152, 0x654, R5 ;  /* 0x0000065498051816 */ /* 0x000fc80000000005 */
[----:B------:R0:W-:Y:S01]  /*1f90*/  @P1 SYNCS.ARRIVE.TRANS64.RED.A1T0 RZ, [R5+URZ], RZ ;  /* 0x000000ff05ff19a7 */ /* 0x0001e2000810043f */
[----:B------:R-:W-:-:S13]  /*1fa0*/  ISETP.GT.U32.AND P1, PT, R19, 0x1, PT ;  /* 0x000000011300780c */ /* 0x000fda0003f24070 */
[----:B0-----:R-:W-:Y:S05]  /*1fb0*/  @P1 BRA `(.L_x_28) ;  /* 0x0000000000041947 */ /* 0x001fea0003800000 */
[----:B------:R-:W-:Y:S01]  /*1fc0*/  BPT.TRAP 0x1 ;  /* 0x000000040000795c */ /* 0x000fe20000300000 */
.L_x_28:
[----:B------:R-:W-:Y:S01]  /*1fd0*/  UIADD3 UR6, UR6, 0x1, URZ ;  /* 0x0000000106067890 */ /* 0x000fe2000fffe03f */
[C---:B------:R-:W-:Y:S01]  /*1fe0*/  ISETP.GT.AND P2, PT, R0.reuse, 0x1, PT ;  /* 0x000000010000780c */ /* 0x040fe20003f44270 */
[----:B------:R-:W-:Y:S02]  /*1ff0*/  VIADD R3, R3, 0x1 ;  /* 0x0000000103037836 */ /* 0x000fe40000000000 */
[----:B------:R-:W-:Y:S01]  /*2000*/  UISETP.NE.AND UP0, UPT, UR6, 0x2, UPT ;  /* 0x000000020600788c */ /* 0x000fe2000bf05270 */
[----:B------:R-:W-:Y:S02]  /*2010*/  VIADD R0, R0, 0xffffffff ;  /* 0xffffffff00007836 */ /* 0x000fe40000000000 */
[C---:B------:R-:W-:Y:S01]  /*2020*/  ISETP.NE.AND P1, PT, R3.reuse, 0x2, PT ;  /* 0x000000020300780c */ /* 0x040fe20003f25270 */
[----:B------:R-:W-:Y:S02]  /*2030*/  USEL UR7, URZ, 0x1, UP0 ;  /* 0x000000013f077887 */ /* 0x000fe40008000000 */
[----:B------:R-:W-:Y:S01]  /*2040*/  USEL UR6, UR6, URZ, UP0 ;  /* 0x0000003f06067287 */ /* 0x000fe20008000000 */
[----:B------:R-:W-:-:S03]  /*2050*/  SEL R3, R3, RZ, P1 ;  /* 0x000000ff03037207 */ /* 0x000fc60000800000 */
[----:B------:R-:W-:Y:S01]  /*2060*/  LOP3.LUT R7, R7, UR7, RZ, 0x3c, !PT ;  /* 0x0000000707077c12 */ /* 0x000fe2000f8e3cff */
[----:B------:R-:W-:Y:S07]  /*2070*/  @P2 BRA `(.L_x_29) ;  /* 0xfffffff8006c2947 */ /* 0x000fee000383ffff */
.L_x_22:
[----:B------:R-:W2:Y:S02]  /*2080*/  LDC R0, c[0x0][0x28c] ;  /* 0x0000a300ff007b82 */ /* 0x000ea40000000800 */
[----:B--2---:R-:W-:-:S13]  /*2090*/  ISETP.GE.AND P1, PT, R0, 0x1, PT ;  /* 0x000000010000780c */ /* 0x004fda0003f26270 */
[----:B------:R-:W-:Y:S05]  /*20a0*/  @!P1 BRA `(.L_x_30) ;  /* 0x0000000000409947 */ /* 0x000fea0003800000 */
[----:B------:R-:W-:Y:S05]  /*20b0*/  @!P0 BRA `(.L_x_31) ;  /* 0x0000000000048947 */ /* 0x000fea0003800000 */
[----:B------:R-:W-:Y:S01]  /*20c0*/  BPT.TRAP 0x1 ;  /* 0x000000040000795c */ /* 0x000fe20000300000 */
.L_x_31:
[----:B------:R-:W-:Y:S01]  /*20d0*/  ISETP.NE.AND P0, PT, R22, RZ, PT ;  /* 0x000000ff1600720c */ /* 0x000fe20003f05270 */
[----:B------:R-:W-:-:S12]  /*20e0*/  UISETP.LT.AND UP1, UPT, UR40, 0x1, UPT ;  /* 0x000000012800788c */ /* 0x000fd8000bf21270 */
[----:B------:R-:W-:-:S05]  /*20f0*/  VOTEU.ANY UP0, P0 ;  /* 0x00000000003f7886 */ /* 0x000fca0000000100 */
[----:B------:R-:W-:-:S04]  /*2100*/  @UP0 USEL UR4, UR40, 0x1, UP1 ;  /* 0x0000000128040887 */ /* 0x000fc80008800000 */
[----:B------:R-:W-:-:S06]  /*2110*/  @UP0 UIADD3 UR4, UR39, UR40, -UR4 ;  /* 0x0000002827040290 */ /* 0x000fcc000fffe804 */
[----:B------:R-:W-:-:S04]  /*2120*/  IMAD.U32 R0, RZ, RZ, UR4 ;  /* 0x00000004ff007e24 */ /* 0x000fc8000f8e00ff */
[----:B------:R-:W-:-:S05]  /*2130*/  @P0 IMAD.SHL.U32 R0, R0, 0x8, RZ ;  /* 0x0000000800000824 */ /* 0x000fca00078e00ff */
[----:B------:R-:W-:-:S04]  /*2140*/  @P0 LOP3.LUT R0, R0, 0x8, RZ, 0xc0, !PT ;  /* 0x0000000800000812 */ /* 0x000fc800078ec0ff */
[----:B------:R-:W-:-:S04]  /*2150*/  @P0 IADD3 R3, R6, 0x10, R0 ;  /* 0x0000001006030810 */ /* 0x000fc80007ffe000 */
[----:B------:R-:W-:-:S04]  /*2160*/  @P0 PRMT R3, R152, 0x654, R3 ;  /* 0x0000065498030816 */ /* 0x000fc80000000003 */
[----:B------:R2:W-:Y:S01]  /*2170*/  @P0 SYNCS.ARRIVE.TRANS64.RED.A1T0 RZ, [R3+URZ], RZ ;  /* 0x000000ff03ff09a7 */ /* 0x0005e2000810043f */
[----:B------:R-:W-:-:S13]  /*2180*/  ISETP.GT.U32.AND P0, PT, R19, 0x1, PT ;  /* 0x000000011300780c */ /* 0x000fda0003f04070 */
[----:B--2---:R-:W-:Y:S05]  /*2190*/  @P0 BRA `(.L_x_30) ;  /* 0x0000000000040947 */ /* 0x004fea0003800000 */
[----:B------:R-:W-:Y:S01]  /*21a0*/  BPT.TRAP 0x1 ;  /* 0x000000040000795c */ /* 0x000fe20000300000 */
.L_x_30:
[----:B------:R-:W2:Y:S01]  /*21b0*/  LDC R6, c[0x0][0x288] ;  /* 0x0000a200ff067b82 */ /* 0x000ea20000000800 */
[--C-:B------:R-:W-:Y:S01]  /*21c0*/  SHF.R.U32.HI R0, RZ, 0x2, R18.reuse ;  /* 0x00000002ff007819 */ /* 0x100fe20000011612 */
[----:B------:R-:W-:Y:S01]  /*21d0*/  UIADD3 UR39, UR40, UR39, URZ ;  /* 0x0000002728277290 */ /* 0x000fe2000fffe03f */
[----:B01----:R-:W-:Y:S01]  /*21e0*/  SHF.R.U32.HI R5, RZ, 0x7, R18 ;  /* 0x00000007ff057819 */ /* 0x003fe20000011612 */
[----:B------:R-:W-:Y:S01]  /*21f0*/  ULDC UR8, c[0x0][0x284] ;  /* 0x0000a10000087ab9 */ /* 0x000fe20000000800 */
[----:B------:R-:W-:Y:S01]  /*2200*/  LOP3.LUT R4, R18, 0x60, RZ, 0xc0, !PT ;  /* 0x0000006012047812 */ /* 0x000fe200078ec0ff */
[----:B------:R-:W-:Y:S01]  /*2210*/  USHF.R.U32.HI UR4, URZ, 0x1, UR39 ;  /* 0x000000013f047899 */ /* 0x000fe20008011627 */
[----:B------:R-:W-:Y:S01]  /*2220*/  LOP3.LUT R3, R0, 0x7, RZ, 0xc0, !PT ;  /* 0x0000000700037812 */ /* 0x000fe200078ec0ff */
[----:B------:R-:W-:Y:S01]  /*2230*/  UISETP.GT.U32.AND UP1, UPT, UR39, 0x1, UPT ;  /* 0x000000012700788c */ /* 0x000fe2000bf24070 */
[----:B------:R-:W-:Y:S01]  /*2240*/  LOP3.LUT R0, R5, 0x1, RZ, 0xc0, !PT ;  /* 0x0000000105007812 */ /* 0x000fe200078ec0ff */
[----:B------:R-:W-:Y:S01]  /*2250*/  ULOP3.LUT UR4, UR4, 0x1, URZ, 0xc0, !UPT ;  /* 0x0000000104047892 */ /* 0x000fe2000f8ec03f */
[----:B------:R-:W-:Y:S01]  /*2260*/  SHF.R.U32.HI R10, RZ, 0x1, R4 ;  /* 0x00000001ff0a7819 */ /* 0x000fe20000011604 */
[----:B------:R-:W-:Y:S01]  /*2270*/  IMAD.SHL.U32 R4, R18, 0x2, RZ ;  /* 0x0000000212047824 */ /* 0x000fe200078e00ff */
[----:B------:R-:W-:Y:S01]  /*2280*/  SHF.R.S32.HI R21, RZ, 0x1f, R23 ;  /* 0x0000001fff157819 */ /* 0x000fe20000011417 */
[----:B------:R-:W-:Y:S01]  /*2290*/  IMAD.SHL.U32 R8, R0, 0x40, RZ ;  /* 0x0000004000087824 */ /* 0x000fe200078e00ff */
[--C-:B------:R-:W-:Y:S01]  /*22a0*/  IADD3 R5, RZ, -R10, -R3.reuse ;  /* 0x8000000aff057210 */ /* 0x100fe20007ffe803 */
[----:B------:R-:W-:Y:S01]  /*22b0*/  UISETP.NE.U32.AND UP0, UPT, UR4, 0x1, UPT ;  /* 0x000000010400788c */ /* 0x000fe2000bf05070 */
[----:B------:R-:W-:Y:S01]  /*22c0*/  LOP3.LUT R4, R4, 0x6, RZ, 0xc0, !PT ;  /* 0x0000000604047812 */ /* 0x000fe200078ec0ff */
[----:B------:R-:W-:Y:S01]  /*22d0*/  ULDC.64 UR6, c[0x0][0x5d0] ;  /* 0x0001740000067ab9 */ /* 0x000fe20000000a00 */
[----:B------:R-:W-:Y:S01]  /*22e0*/  LOP3.LUT R3, R8, 0x40, R3, 0xe2, !PT ;  /* 0x0000004008037812 */ /* 0x000fe200078ee203 */
[----:B------:R-:W-:Y:S01]  /*22f0*/  IMAD R11, R0, -0x40, R5 ;  /* 0xffffffc0000b7824 */ /* 0x000fe200078e0205 */
[----:B------:R-:W-:Y:S01]  /*2300*/  LOP3.LUT R0, R18, 0x3, RZ, 0xc0, !PT ;  /* 0x0000000312007812 */ /* 0x000fe200078ec0ff */
[----:B------:R-:W-:Y:S01]  /*2310*/  UISETP.LT.U32.AND UP1, UPT, UR40, 0x2, UP1 ;  /* 0x000000022800788c */ /* 0x000fe20008f21070 */
[----:B------:R-:W-:Y:S01]  /*2320*/  PRMT R8, R4, 0x6540, R153 ;  /* 0x0000654004087816 */ /* 0x000fe20000000099 */
[----:B------:R-:W-:Y:S01]  /*2330*/  IMAD.SHL.U32 R153, R153, 0x100, RZ ;  /* 0x0000010099997824 */ /* 0x000fe200078e00ff */
[----:B------:R-:W-:Y:S01]  /*2340*/  UISETP.GT.U32.AND UP0, UPT, UR40, 0x1, !UP0 ;  /* 0x000000012800788c */ /* 0x000fe2000c704070 */
[----:B--2---:R-:W-:Y:S01]  /*2350*/  IMAD R12, R0, -0x2, R6 ;  /* 0xfffffffe000c7824 */ /* 0x004fe200078e0206 */
[----:B------:R-:W-:Y:S01]  /*2360*/  SHF.R.S32.HI R9, RZ, 0x1f, R8 ;  /* 0x0000001fff097819 */ /* 0x000fe20000011408 */
[C---:B------:R-:W-:Y:S01]  /*2370*/  IMAD.SHL.U32 R0, R154.reuse, 0x80, RZ ;  /* 0x000000809a007824 */ /* 0x040fe200078e00ff */
[----:B------:R-:W-:Y:S01]  /*2380*/  ISETP.GE.AND P0, PT, R153, R6, PT ;  /* 0x000000069900720c */ /* 0x000fe20003f06270 */
[----:B------:R-:W-:Y:S01]  /*2390*/  IMAD R4, R21, UR6, RZ ;  /* 0x0000000615047c24 */ /* 0x000fe2000f8e02ff */
[----:B------:R-:W-:Y:S01]  /*23a0*/  USEL UR5, URZ, 0x1, !UP1 ;  /* 0x000000013f057887 */ /* 0x000fe2000c800000 */
[----:B------:R-:W-:Y:S01]  /*23b0*/  IMAD.WIDE R6, R154, 0x80, RZ ;  /* 0x000000809a067825 */ /* 0x000fe200078e02ff */
[C---:B------:R-:W-:Y:S01]  /*23c0*/  ISETP.GE.OR P0, PT, R0.reuse, UR8, P0 ;  /* 0x0000000800007c0c */ /* 0x040fe20008706670 */
[----:B------:R-:W-:Y:S01]  /*23d0*/  USEL UR4, URZ, 0x1, !UP0 ;  /* 0x000000013f047887 */ /* 0x000fe2000c000000 */
[----:B------:R-:W-:Y:S01]  /*23e0*/  IADD3 R0, -R0, UR8, R11 ;  /* 0x0000000800007c10 */ /* 0x000fe2000fffe10b */
[C---:B------:R-:W-:Y:S01]  /*23f0*/  IMAD R13, R23.reuse, UR7, R4 ;  /* 0x00000007170d7c24 */ /* 0x040fe2000f8e0204 */
[----:B------:R-:W-:Y:S01]  /*2400*/  ULOP3.LUT UR39, UR39, 0x1, URZ, 0xc0, !UPT ;  /* 0x0000000127277892 */ /* 0x000fe2000f8ec03f */
[----:B------:R-:W-:Y:S01]  /*2410*/  IMAD.WIDE.U32 R4, R23, UR6, R8 ;  /* 0x0000000617047c25 */ /* 0x000fe2000f8e0008 */
[----:B------:R-:W-:Y:S01]  /*2420*/  ULOP3.LUT UR38, UR4, UR38, UR5, 0x96, !UPT ;  /* 0x0000002604267292 */ /* 0x000fe2000f8e9605 */
[----:B------:R-:W-:-:S02]  /*2430*/  LOP3.LUT R169, R6, R3, R10, 0xfe, !PT ;  /* 0x0000000306a97212 */ /* 0x000fc400078efe0a */
[----:B------:R-:W-:Y:S02]  /*2440*/  IMAD.IADD R5, R5, 0x1, R13 ;  /* 0x0000000105057824 */ /* 0x000fe400078e020d */
[----:B------:R-:W-:Y:S02]  /*2450*/  IMAD.IADD R3, R12, 0x1, -R153 ;  /* 0x000000010c037824 */ /* 0x000fe400078e0a99 */
[----:B------:R-:W-:Y:S01]  /*2460*/  IMAD.MOV.U32 R154, RZ, RZ, -0x1 ;  /* 0xffffffffff9a7424 */ /* 0x000fe200078e00ff */
[----:B------:R-:W-:Y:S06]  /*2470*/  @P0 BRA `(.L_x_32) ;  /* 0x0000007800dc0947 */ /* 0x000fec0003800000 */
[----:B------:R-:W0:Y:S01]  /*2480*/  LDC.64 R10, c[0x0][0x5c8] ;  /* 0x00017200ff0a7b82 */ /* 0x000e220000000a00 */
[----:B-----5:R-:W-:Y:S01]  /*2490*/  FSETP.NEU.AND P0, PT, R156, RZ, PT ;  /* 0x000000ff9c00720b */ /* 0x020fe20003f0d000 */
[----:B------:R-:W-:Y:S01]  /*24a0*/  BSSY B0, `(.L_x_32) ;  /* 0x00007b4000007945 */ /* 0x000fe20003800000 */
[----:B------:R-:W-:-:S04]  /*24b0*/  ISETP.GT.AND P2, PT, R3, RZ, PT ;  /* 0x000000ff0300720c */ /* 0x000fc80003f44270 */
[----:B------:R-:W-:Y:S01]  /*24c0*/  ISETP.GT.AND P1, PT, R0, RZ, P2 ;  /* 0x000000ff0000720c */ /* 0x000fe20001724270 */
[-C--:B0-----:R-:W-:Y:S02]  /*24d0*/  IMAD R12, R7, R10.reuse, RZ ;  /* 0x0000000a070c7224 */ /* 0x081fe400078e02ff */
[----:B------:R-:W-:-:S04]  /*24e0*/  IMAD.WIDE.U32 R160, R169, R10, R4 ;  /* 0x0000000aa9a07225 */ /* 0x000fc800078e0004 */
[----:B------:R-:W-:-:S04]  /*24f0*/  IMAD R5, R169, R11, R12 ;  /* 0x0000000ba9057224 */ /* 0x000fc800078e020c */
[----:B------:R-:W-:Y:S01]  /*2500*/  IMAD.IADD R153, R161, 0x1, R5 ;  /* 0x00000001a1997824 */ /* 0x000fe200078e0205 */
[----:B------:R-:W-:Y:S06]  /*2510*/  @!P0 BRA `(.L_x_33) ;  /* 0x0000005400988947 */ /* 0x000fec0003800000 */
[----:B------:R-:W0:Y:S01]  /*2520*/  LDC.64 R14, c[0x0][0x5b8] ;  /* 0x00016e00ff0e7b82 */ /* 0x000e220000000a00 */
[----:B------:R-:W-:-:S07]  /*2530*/  ULDC.64 UR4, c[0x0][0x5c0] ;  /* 0x0001700000047ab9 */ /* 0x000fce0000000a00 */
[----:B------:R-:W1:Y:S08]  /*2540*/  LDC.64 R166, c[0x0][0x5b0] ;  /* 0x00016c00ffa67b82 */ /* 0x000e700000000a00 */
[----:B------:R-:W2:Y:S01]  /*2550*/  LDC.64 R12, c[0x0][0x5a8] ;  /* 0x00016a00ff0c7b82 */ /* 0x000ea20000000a00 */
[-C--:B0-----:R-:W-:Y:S02]  /*2560*/  IMAD R4, R21, R14.reuse, RZ ;  /* 0x0000000e15047224 */ /* 0x081fe400078e02ff */
[----:B------:R-:W-:-:S04]  /*2570*/  IMAD.WIDE.U32 R162, R23, R14, R8 ;  /* 0x0000000e17a27225 */ /* 0x000fc800078e0008 */
[----:B------:R-:W-:Y:S02]  /*2580*/  IMAD R161, R23, R15, R4 ;  /* 0x0000000f17a17224 */ /* 0x000fe400078e0204 */
[-C--:B-1----:R-:W-:Y:S02]  /*2590*/  IMAD R6, R7, R166.reuse, RZ ;  /* 0x000000a607067224 */ /* 0x082fe400078e02ff */
[----:B------:R-:W-:Y:S02]  /*25a0*/  IMAD.IADD R21, R163, 0x1, R161 ;  /* 0x00000001a3157824 */ /* 0x000fe400078e02a1 */
[----:B------:R-:W-:Y:S02]  /*25b0*/  IMAD.MOV.U32 R20, RZ, RZ, R162 ;  /* 0x000000ffff147224 */ /* 0x000fe400078e00a2 */
[C---:B------:R-:W-:Y:S02]  /*25c0*/  IMAD R165, R169.reuse, R167, R6 ;  /* 0x000000a7a9a57224 */ /* 0x040fe400078e0206 */
[----:B------:R-:W-:-:S04]  /*25d0*/  IMAD.WIDE.U32 R4, R169, R166, R20 ;  /* 0x000000a6a9047225 */ /* 0x000fc800078e0014 */
[----:B------:R-:W-:Y:S01]  /*25e0*/  IMAD.IADD R5, R5, 0x1, R165 ;  /* 0x0000000105057824 */ /* 0x000fe200078e02a5 */
[----:B--2---:R-:W-:-:S04]  /*25f0*/  LEA R6, P0, R4, R12, 0x1 ;  /* 0x0000000c04067211 */ /* 0x004fc800078008ff */
[----:B------:R-:W-:-:S05]  /*2600*/  LEA.HI.X R7, R4, R13, R5, 0x1, P0 ;  /* 0x0000000d04077211 */ /* 0x000fca00000f0c05 */
[----:B------:R0:W2:Y:S01]  /*2610*/  @P1 LDG.E.LTC128B.U16 R15, desc[UR36][R6.64] ;  /* 0x00000024060f1981 */ /* 0x0000a2000c1e1520 */
[----:B------:R-:W-:Y:S01]  /*2620*/  LEA R4, P0, R160, UR4, 0x1 ;  /* 0x00000004a0047c11 */ /* 0x000fe2000f8008ff */
[----:B------:R-:W-:Y:S01]  /*2630*/  IMAD.WIDE.U32 R158, R169, R166, R8 ;  /* 0x000000a6a99e7225 */ /* 0x000fe200078e0008 */
[----:B------:R-:W-:Y:S03]  /*2640*/  BSSY B1, `(.L_x_34) ;  /* 0x0000012000017945 */ /* 0x000fe60003800000 */
[----:B------:R-:W-:Y:S02]  /*2650*/  IMAD.IADD R159, R165, 0x1, R159 ;  /* 0x00000001a59f7824 */ /* 0x000fe400078e029f */
[----:B------:R-:W-:-:S04]  /*2660*/  IMAD.WIDE.U32 R158, R23, R14, R158 ;  /* 0x0000000e179e7225 */ /* 0x000fc800078e009e */
[----:B0-----:R-:W-:Y:S01]  /*2670*/  IMAD.IADD R7, R161, 0x1, R159 ;  /* 0x00000001a1077824 */ /* 0x001fe200078e029f */
[----:B------:R-:W-:Y:S02]  /*2680*/  LEA R6, P4, R158, R12, 0x1 ;  /* 0x0000000c9e067211 */ /* 0x000fe400078808ff */
[----:B------:R-:W-:Y:S02]  /*2690*/  SHF.L.U64.HI R159, R166, 0x3, R167 ;  /* 0x00000003a69f7819 */ /* 0x000fe400000102a7 */
[----:B------:R-:W-:Y:S01]  /*26a0*/  LEA.HI.X R7, R158, R13, R7, 0x1, P4 ;  /* 0x0000000d9e077211 */ /* 0x000fe200020f0c07 */
[----:B------:R-:W-:Y:S02]  /*26b0*/  IMAD.SHL.U32 R158, R166, 0x8, RZ ;  /* 0x00000008a69e7824 */ /* 0x000fe400078e00ff */
[----:B--2---:R-:W-:-:S04]  /*26c0*/  IMAD.U32 R5, R15, 0x10000, RZ ;  /* 0x000100000f057824 */ /* 0x004fc800078e00ff */
[----:B------:R-:W-:-:S04]  /*26d0*/  FMUL R5, R5, R156 ;  /* 0x0000009c05057220 */ /* 0x000fc80000400000 */
[----:B------:R-:W-:Y:S01]  /*26e0*/  FFMA R24, R24, R155, R5 ;  /* 0x0000009b18187223 */ /* 0x000fe20000000005 */
[----:B------:R-:W-:Y:S02]  /*26f0*/  LEA.HI.X R5, R160, UR5, R153, 0x1, P0 ;  /* 0x00000005a0057c11 */ /* 0x000fe400080f0c99 */
[----:B------:R-:W-:Y:S02]  /*2700*/  ISETP.GT.AND P0, PT, R3, 0x1, PT ;  /* 0x000000010300780c */ /* 0x000fe40003f04270 */
[----:B------:R-:W-:Y:S02]  /*2710*/  F2FP.BF16.F32.PACK_AB R24, RZ, R24 ;  /* 0x00000018ff18723e */ /* 0x000fe400000010ff */
[----:B------:R-:W-:-:S03]  /*2720*/  ISETP.GT.AND P3, PT, R0, RZ, P0 ;  /* 0x000000ff0000720c */ /* 0x000fc60000764270 */
[----:B------:R0:W-:Y:S10]  /*2730*/  @P1 STG.E.U16 desc[UR36][R4.64], R24 ;  /* 0x0000001804001986 */ /* 0x0001f4000c101524 */
[----:B------:R-:W-:Y:S05]  /*2740*/  @!P3 BRA `(.L_x_35) ;  /* 0x000000000004b947 */ /* 0x000fea0003800000 */
[----:B------:R1:W5:Y:S02]  /*2750*/  LDG.E.LTC128B.U16 R15, desc[UR36][R6.64+0x2] ;  /* 0x00000224060f7981 */ /* 0x000364000c1e1520 */
.L_x_35:
[----:B------:R-:W-:Y:S05]  /*2760*/  BSYNC B1 ;  /* 0x0000000000017941 */ /* 0x000fea0003800000 */
.L_x_34:
[----:B-----5:R-:W-:Y:S01]  /*2770*/  IMAD.U32 R153, R15, 0x10000, RZ ;  /* 0x000100000f997824 */ /* 0x020fe200078e00ff */
[----:B------:R-:W-:Y:S01]  /*2780*/  ISETP.GT.AND P2, PT, R0, 0x8, P2 ;  /* 0x000000080000780c */ /* 0x000fe20001744270 */
[----:B------:R-:W-:Y:S01]  /*2790*/  IMAD.WIDE.U32 R158, R169, R166, R158 ;  /* 0x000000a6a99e7225 */ /* 0x000fe200078e009e */
[----:B0-----:R-:W-:-:S03]  /*27a0*/  PRMT R24, R15, 0x7610, R24 ;  /* 0x000076100f187816 */ /* 0x001fc60000000018 */
[----:B------:R-:W-:Y:S01]  /*27b0*/  FMUL R20, R153, R156 ;  /* 0x0000009c99147220 */ /* 0x000fe20000400000 */
[----:B------:R-:W-:Y:S01]  /*27c0*/  IMAD.IADD R165, R165, 0x1, R159 ;  /* 0x00000001a5a57824 */ /* 0x000fe200078e029f */
[----:B------:R-:W-:Y:S02]  /*27d0*/  IADD3 R162, P1, R162, R158, RZ ;  /* 0x0000009ea2a27210 */ /* 0x000fe40007f3e0ff */
[----:B------:R-:W-:-:S03]  /*27e0*/  FFMA R25, R25, R155, R20 ;  /* 0x0000009b19197223 */ /* 0x000fc60000000014 */
[----:B------:R-:W-:Y:S02]  /*27f0*/  IMAD.X R21, R165, 0x1, R21, P1 ;  /* 0x00000001a5157824 */ /* 0x000fe400008e0615 */
[----:B------:R-:W-:Y:S02]  /*2800*/  F2FP.BF16.F32.PACK_AB R25, RZ, R25 ;  /* 0x00000019ff19723e */ /* 0x000fe400000010ff */
[C---:B------:R-:W-:Y:S02]  /*2810*/  LEA R20, P1, R162.reuse, R12, 0x1 ;  /* 0x0000000ca2147211 */ /* 0x040fe400078208ff */
[----:B------:R-:W-:Y:S02]  /*2820*/  PRMT R153, R25, 0x7610, R153 ;  /* 0x0000761019997816 */ /* 0x000fe40000000099 */
[----:B------:R-:W-:-:S03]  /*2830*/  LEA.HI.X R21, R162, R13, R21, 0x1, P1 ;  /* 0x0000000da2157211 */ /* 0x000fc600008f0c15 */
[----:B------:R0:W-:Y:S04]  /*2840*/  @P3 STG.E.U16 desc[UR36][R4.64+0x2], R153 ;  /* 0x0000029904003986 */ /* 0x0001e8000c101524 */
[----:B------:R-:W2:Y:S01]  /*2850*/  @P2 LDG.E.LTC128B.U16 R24, desc[UR36][R20.64] ;  /* 0x0000002414182981 */ /* 0x000ea2000c1e1520 */
[----:B------:R-:W-:Y:S01]  /*2860*/  IADD3 R8, P1, R8, R158, RZ ;  /* 0x0000009e08087210 */ /* 0x000fe20007f3e0ff */
[----:B------:R-:W-:Y:S01]  /*2870*/  BSSY B1, `(.L_x_36) ;  /* 0x0000011000017945 */ /* 0x000fe20003800000 */
[----:B------:R-:W-:Y:S02]  /*2880*/  SHF.L.U64.HI R11, R10, 0x4, R11 ;  /* 0x000000040a0b7819 */ /* 0x000fe4000001020b */
[----:B------:R-:W-:Y:S01]  /*2890*/  ISETP.GT.AND P0, PT, R0, 0x8, P0 ;  /* 0x000000080000780c */ /* 0x000fe20000704270 */
[----:B------:R-:W-:Y:S01]  /*28a0*/  IMAD.X R9, R9, 0x1, R165, P1 ;  /* 0x0000000109097824 */ /* 0x000fe200008e06a5 */
[----:B------:R-:W-:-:S05]  /*28b0*/  LEA R10, P1, R10, R4, 0x4 ;  /* 0x000000040a0a7211 */ /* 0x000fca00078220ff */
[----:B------:R-:W-:Y:S02]  /*28c0*/  IMAD.X R11, R11, 0x1, R5, P1 ;  /* 0x000000010b0b7824 */ /* 0x000fe400008e0605 */
[----:B--2---:R-:W-:-:S04]  /*28d0*/  IMAD.U32 R15, R24, 0x10000, RZ ;  /* 0x00010000180f7824 */ /* 0x004fc800078e00ff */
[----:B------:R-:W-:Y:S01]  /*28e0*/  FMUL R25, R15, R156 ;  /* 0x0000009c0f197220 */ /* 0x000fe20000400000 */
[----:B------:R-:W-:-:S04]  /*28f0*/  IMAD.WIDE.U32 R14, R23, R14, R8 ;  /* 0x0000000e170e7225 */ /* 0x000fc800078e0008 */
[----:B------:R-:W-:Y:S01]  /*2900*/  FFMA R25, R26, R155, R25 ;  /* 0x0000009b1a197223 */ /* 0x000fe20000000019 */
[----:B------:R-:W-:Y:S01]  /*2910*/  IMAD.IADD R9, R161, 0x1, R15 ;  /* 0x00000001a1097824 */ /* 0x000fe200078e020f */
[----:B------:R-:W-:-:S03]  /*2920*/  LEA R8, P3, R14, R12, 0x1 ;  /* 0x0000000c0e087211 */ /* 0x000fc600078608ff */
[----:B------:R-:W-:Y:S02]  /*2930*/  F2FP.BF16.F32.PACK_AB R25, RZ, R25 ;  /* 0x00000019ff19723e */ /* 0x000fe400000010ff */
[----:B------:R-:W-:-:S03]  /*2940*/  LEA.HI.X R9, R14, R13, R9, 0x1, P3 ;  /* 0x0000000d0e097211 */ /* 0x000fc600018f0c09 */
[----:B------:R0:W-:Y:S01]  /*2950*/  @P2 STG.E.U16 desc[UR36][R10.64], R25 ;  /* 0x000000190a002986 */ /* 0x0001e2000c101524 */
[----:B------:R-:W-:Y:S05]  /*2960*/  @!P0 BRA `(.L_x_37) ;  /* 0x0000000000048947 */ /* 0x000fea0003800000 */
[----:B------:R2:W5:Y:S02]  /*2970*/  LDG.E.LTC128B.U16 R24, desc[UR36][R8.64+0x2] ;  /* 0x0000022408187981 */ /* 0x000564000c1e1520 */
.L_x_37:
[----:B------:R-:W-:Y:S05]  /*2980*/  BSYNC B1 ;  /* 0x0000000000017941 */ /* 0x000fea0003800000 */
.L_x_36:
[----:B-----5:R-:W-:Y:S01]  /*2990*/  IMAD.U32 R13, R24, 0x10000, RZ ;  /* 0x00010000180d7824 */ /* 0x020fe200078e00ff */
[----:B------:R-:W-:Y:S01]  /*29a0*/  ISETP.GT.AND P1, PT, R3, 0x8, PT ;  /* 0x000000080300780c */ /* 0x000fe20003f24270 */
[----:B------:R-:W-:Y:S02]  /*29b0*/  BSSY B1, `(.L_x_38) ;  /* 0x0000008000017945 */ /* 0x000fe40003800000 */
[----:B------:R-:W-:Y:S01]  /*29c0*/  FMUL R12, R13, R156 ;  /* 0x0000009c0d0c7220 */ /* 0x000fe20000400000 */
[----:B------:R-:W-:-:S03]  /*29d0*/  ISETP.GT.AND P2, PT, R0, RZ, P1 ;  /* 0x000000ff0000720c */ /* 0x000fc60000f44270 */
[----:B------:R-:W-:-:S05]  /*29e0*/  FFMA R12, R27, R155, R12 ;  /* 0x0000009b1b0c7223 */ /* 0x000fca000000000c */
[----:B------:R-:W-:-:S05]  /*29f0*/  F2FP.BF16.F32.PACK_AB R12, RZ, R12 ;  /* 0x0000000cff0c723e */ /* 0x000fca00000010ff */
[----:B------:R3:W-:Y:S01]  /*2a00*/  @P0 STG.E.U16 desc[UR36][R10.64+0x2], R12 ;  /* 0x0000020c0a000986 */ /* 0x0007e2000c101524 */
[----:B------:R-:W-:Y:S05]  /*2a10*/  @!P2 BRA `(.L_x_39) ;  /* 0x000000000004a947 */ /* 0x000fea0003800000 */
[----:B------:R4:W5:Y:S02]  /*2a20*/  LDG.E.LTC128B.U16 R24, desc[UR36][R6.64+0x10] ;  /* 0x0000102406187981 */ /* 0x000964000c1e1520 */
.L_x_39:
[----:B------:R-:W-:Y:S05]  /*2a30*/  BSYNC B1 ;  /* 0x0000000000017941 */ /* 0x000fea0003800000 */
.L_x_38:
        /* <DEDUP_REMOVED lines=10> */
.L_x_41:
[----:B------:R-:W-:Y:S05]  /*2ae0*/  BSYNC B1 ;  /* 0x0000000000017941 */ /* 0x000fea0003800000 */
.L_x_40:
[----:B0----5:R-:W-:Y:S01]  /*2af0*/  IMAD.U32 R13, R24, 0x10000, RZ ;  /* 0x00010000180d7824 */ /* 0x021fe200078e00ff */
[----:B------:R-:W-:Y:S01]  /*2b00*/  ISETP.GT.AND P1, PT, R0, 0x8, P1 ;  /* 0x000000080000780c */ /* 0x000fe20000f24270 */
[----:B------:R-:W-:Y:S02]  /*2b10*/  BSSY B1, `(.L_x_42) ;  /* 0x0000007000017945 */ /* 0x000fe40003800000 */
[----:B---3--:R-:W-:-:S04]  /*2b20*/  FMUL R12, R13, R156 ;  /* 0x0000009c0d0c7220 */ /* 0x008fc80000400000 */
[----:B------:R-:W-:-:S05]  /*2b30*/  FFMA R12, R29, R155, R12 ;  /* 0x0000009b1d0c7223 */ /* 0x000fca000000000c */
[----:B------:R-:W-:-:S05]  /*2b40*/  F2FP.BF16.F32.PACK_AB R12, RZ, R12 ;  /* 0x0000000cff0c723e */ /* 0x000fca00000010ff */
[----:B------:R0:W-:Y:S01]  /*2b50*/  @P3 STG.E.U16 desc[UR36][R4.64+0x12], R12 ;  /* 0x0000120c04003986 */ /* 0x0001e2000c101524 */
[----:B------:R-:W-:Y:S05]  /*2b60*/  @!P1 BRA `(.L_x_43) ;  /* 0x0000000000049947 */ /* 0x000fea0003800000 */
[----:B------:R3:W5:Y:S02]  /*2b70*/  LDG.E.LTC128B.U16 R24, desc[UR36][R8.64+0x10] ;  /* 0x0000102408187981 */ /* 0x000764000c1e1520 */
.L_x_43:
[----:B------:R-:W-:Y:S05]  /*2b80*/  BSYNC B1 ;  /* 0x0000000000017941 */ /* 0x000fea0003800000 */
.L_x_42:
[----:B-----5:R-:W-:Y:S01]  /*2b90*/  IMAD.U32 R13, R24, 0x10000, RZ ;  /* 0x00010000180d7824 */ /* 0x020fe200078e00ff */
[----:B------:R-:W-:Y:S01]  /*2ba0*/  ISETP.GT.AND P0, PT, R0, 0x8, P0 ;  /* 0x000000080000780c */ /* 0x000fe20000704270 */
[----:B------:R-:W-:Y:S02]  /*2bb0*/  BSSY B1, `(.L_x_44) ;  /* 0x0000007000017945 */ /* 0x000fe40003800000 */
[----:B------:R-:W-:-:S04]  /*2bc0*/  FMUL R13, R13, R156 ;  /* 0x0000009c0d0d7220 */ /* 0x000fc80000400000 */
[----:B------:R-:W-:-:S05]  /*2bd0*/  FFMA R13, R30, R155, R13 ;  /* 0x0000009b1e0d7223 */ /* 0x000fca000000000d */
[----:B------:R-:W-:-:S05]  /*2be0*/  F2FP.BF16.F32.PACK_AB R13, RZ, R13 ;  /* 0x0000000dff0d723e */ /* 0x000fca00000010ff */
[----:B------:R0:W-:Y:S01]  /*2bf0*/  @P1 STG.E.U16 desc[UR36][R10.64+0x10], R13 ;  /* 0x0000100d0a001986 */ /* 0x0001e2000c101524 */
[----:B------:R-:W-:Y:S05]  /*2c00*/  @!P0 BRA `(.L_x_45) ;  /* 0x0000000000048947 */ /* 0x000fea0003800000 */
[----:B------:R0:W5:Y:S02]  /*2c10*/  LDG.E.LTC128B.U16 R24, desc[UR36][R8.64+0x12] ;  /* 0x0000122408187981 */ /* 0x000164000c1e1520 */
.L_x_45:
[----:B------:R-:W-:Y:S05]  /*2c20*/  BSYNC B1 ;  /* 0x0000000000017941 */ /* 0x000fea0003800000 */
.L_x_44:
[----:B0----5:R-:W-:Y:S01]  /*2c30*/  IMAD.U32 R13, R24, 0x10000, RZ ;  /* 0x00010000180d7824 */ /* 0x021fe200078e00ff */
        /* <DEDUP_REMOVED lines=9> */
.L_x_47:
[----:B------:R-:W-:Y:S05]  /*2cd0*/  BSYNC B1 ;  /* 0x0000000000017941 */ /* 0x000fea0003800000 */
.L_x_46:
        /* <DEDUP_REMOVED lines=10> */
.L_x_49:
[----:B------:R-:W-:Y:S05]  /*2d80*/  BSYNC B1 ;  /* 0x0000000000017941 */ /* 0x000fea0003800000 */
.L_x_48:
[----:B0----5:R-:W-:Y:S01]  /*2d90*/  IMAD.U32 R13, R24, 0x10000, RZ ;  /* 0x00010000180d7824 */ /* 0x021fe200078e00ff */
        /* <DEDUP_REMOVED lines=8> */
.L_x_51:
[----:B------:R-:W-:Y:S05]  /*2e20*/  BSYNC B1 ;  /* 0x0000000000017941 */ /* 0x000fea0003800000 */
.L_x_50:
        /* <DEDUP_REMOVED lines=9> */
.L_x_53:
[----:B------:R-:W-:Y:S05]  /*2ec0*/  BSYNC B1 ;  /* 0x0000000000017941 */ /* 0x000fea0003800000 */
.L_x_52:
        /* <DEDUP_REMOVED lines=10> */
.L_x_55:
[----:B------:R-:W-:Y:S05]  /*2f70*/  BSYNC B1 ;  /* 0x0000000000017941 */ /* 0x000fea0003800000 */
.L_x_54:
        /* <DEDUP_REMOVED lines=10> */
.L_x_57:
[----:B------:R-:W-:Y:S05]  /*3020*/  BSYNC B1 ;  /* 0x0000000000017941 */ /* 0x000fea0003800000 */
.L_x_56:
        /* <DEDUP_REMOVED lines=9> */
.L_x_59:
[----:B------:R-:W-:Y:S05]  /*30c0*/  BSYNC B1 ;  /* 0x0000000000017941 */ /* 0x000fea0003800000 */
.L_x_58:
        /* <DEDUP_REMOVED lines=9> */
.L_x_61:
[----:B------:R-:W-:Y:S05]  /*3160*/  BSYNC B1 ;  /* 0x0000000000017941 */ /* 0x000fea0003800000 */
.L_x_60:
        /* <DEDUP_REMOVED lines=10> */
.L_x_63:
[----:B------:R-:W-:Y:S05]  /*3210*/  BSYNC B1 ;  /* 0x0000000000017941 */ /* 0x000fea0003800000 */
.L_x_62:
        /* <DEDUP_REMOVED lines=10> */
.L_x_65:
[----:B------:R-:W-:Y:S05]  /*32c0*/  BSYNC B1 ;  /* 0x0000000000017941 */ /* 0x000fea0003800000 */
.L_x_64:
        /* <DEDUP_REMOVED lines=9> */
.L_x_67:
[----:B------:R-:W-:Y:S05]  /*3360*/  BSYNC B1 ;  /* 0x0000000000017941 */ /* 0x000fea0003800000 */
.L_x_66:
        /* <DEDUP_REMOVED lines=9> */
.L_x_69:
[----:B------:R-:W-:Y:S05]  /*3400*/  BSYNC B1 ;  /* 0x0000000000017941 */ /* 0x000fea0003800000 */
.L_x_68:
        /* <DEDUP_REMOVED lines=10> */
.L_x_71:
[----:B------:R-:W-:Y:S05]  /*34b0*/  BSYNC B1 ;  /* 0x0000000000017941 */ /* 0x000fea0003800000 */
.L_x_70:
        /* <DEDUP_REMOVED lines=10> */
.L_x_73:
[----:B------:R-:W-:Y:S05]  /*3560*/  BSYNC B1 ;  /* 0x0000000000017941 */ /* 0x000fea0003800000 */
.L_x_72:
        /* <DEDUP_REMOVED lines=9> */
.L_x_75:
[----:B------:R-:W-:Y:S05]  /*3600*/  BSYNC B1 ;  /* 0x0000000000017941 */ /* 0x000fea0003800000 */
.L_x_74:
        /* <DEDUP_REMOVED lines=9> */
.L_x_77:
[----:B------:R-:W-:Y:S05]  /*36a0*/  BSYNC B1 ;  /* 0x0000000000017941 */ /* 0x000fea0003800000 */
.L_x_76:
        /* <DEDUP_REMOVED lines=10> */
.L_x_79:
[----:B------:R-:W-:Y:S05]  /*3750*/  BSYNC B1 ;  /* 0x0000000000017941 */ /* 0x000fea0003800000 */
.L_x_78:
        /* <DEDUP_REMOVED lines=10> */
.L_x_81:
[----:B------:R-:W-:Y:S05]  /*3800*/  BSYNC B1 ;  /* 0x0000000000017941 */ /* 0x000fea0003800000 */
.L_x_80:
        /* <DEDUP_REMOVED lines=9> */
.L_x_83:
[----:B------:R-:W-:Y:S05]  /*38a0*/  BSYNC B1 ;  /* 0x0000000000017941 */ /* 0x000fea0003800000 */
.L_x_82:
        /* <DEDUP_REMOVED lines=9> */
.L_x_85:
[----:B------:R-:W-:Y:S05]  /*3940*/  BSYNC B1 ;  /* 0x0000000000017941 */ /* 0x000fea0003800000 */
.L_x_84:
        /* <DEDUP_REMOVED lines=10> */
.L_x_87:
[----:B------:R-:W-:Y:S05]  /*39f0*/  BSYNC B1 ;  /* 0x0000000000017941 */ /* 0x000fea0003800000 */
.L_x_86:
        /* <DEDUP_REMOVED lines=10> */
.L_x_89:
[----:B------:R-:W-:Y:S05]  /*3aa0*/  BSYNC B1 ;  /* 0x0000000000017941 */ /* 0x000fea0003800000 */
.L_x_88:
        /* <DEDUP_REMOVED lines=9> */
.L_x_91:
[----:B------:R-:W-:Y:S05]  /*3b40*/  BSYNC B1 ;  /* 0x0000000000017941 */ /* 0x000fea0003800000 */
.L_x_90:
        /* <DEDUP_REMOVED lines=9> */
.L_x_93:
[----:B------:R-:W-:Y:S05]  /*3be0*/  BSYNC B1 ;  /* 0x0000000000017941 */ /* 0x000fea0003800000 */
.L_x_92:
        /* <DEDUP_REMOVED lines=10> */
.L_x_95:
[----:B------:R-:W-:Y:S05]  /*3c90*/  BSYNC B1 ;  /* 0x0000000000017941 */ /* 0x000fea0003800000 */
.L_x_94:
        /* <DEDUP_REMOVED lines=10> */
.L_x_97:
[----:B------:R-:W-:Y:S05]  /*3d40*/  BSYNC B1 ;  /* 0x0000000000017941 */ /* 0x000fea0003800000 */
.L_x_96:
        /* <DEDUP_REMOVED lines=9> */
.L_x_99:
[----:B------:R-:W-:Y:S05]  /*3de0*/  BSYNC B1 ;  /* 0x0000000000017941 */ /* 0x000fea0003800000 */
.L_x_98:
        /* <DEDUP_REMOVED lines=9> */
.L_x_101:
[----:B------:R-:W-:Y:S05]  /*3e80*/  BSYNC B1 ;  /* 0x0000000000017941 */ /* 0x000fea0003800000 */
.L_x_100:
        /* <DEDUP_REMOVED lines=10> */
.L_x_103:
[----:B------:R-:W-:Y:S05]  /*3f30*/  BSYNC B1 ;  /* 0x0000000000017941 */ /* 0x000fea0003800000 */
.L_x_102:
        /* <DEDUP_REMOVED lines=10> */
.L_x_105:
[----:B------:R-:W-:Y:S05]  /*3fe0*/  BSYNC B1 ;  /* 0x0000000000017941 */ /* 0x000fea0003800000 */
.L_x_104:
        /* <DEDUP_REMOVED lines=9> */
.L_x_107:
[----:B------:R-:W-:Y:S05]  /*4080*/  BSYNC B1 ;  /* 0x0000000000017941 */ /* 0x000fea0003800000 */
.L_x_106:
        /* <DEDUP_REMOVED lines=9> */
.L_x_109:
[----:B------:R-:W-:Y:S05]  /*4120*/  BSYNC B1 ;  /* 0x0000000000017941 */ /* 0x000fea0003800000 */
.L_x_108:
        /* <DEDUP_REMOVED lines=10> */
.L_x_111:
[----:B------:R-:W-:Y:S05]  /*41d0*/  BSYNC B1 ;  /* 0x0000000000017941 */ /* 0x000fea0003800000 */
.L_x_110:
        /* <DEDUP_REMOVED lines=10> */
.L_x_113:
[----:B------:R-:W-:Y:S05]  /*4280*/  BSYNC B1 ;  /* 0x0000000000017941 */ /* 0x000fea0003800000 */
.L_x_112:
        /* <DEDUP_REMOVED lines=9> */
.L_x_115:
[----:B------:R-:W-:Y:S05]  /*4320*/  BSYNC B1 ;  /* 0x0000000000017941 */ /* 0x000fea0003800000 */
.L_x_114:
        /* <DEDUP_REMOVED lines=9> */
.L_x_117:
[----:B------:R-:W-:Y:S05]  /*43c0*/  BSYNC B1 ;  /* 0x0000000000017941 */ /* 0x000fea0003800000 */
.L_x_116:
        /* <DEDUP_REMOVED lines=10> */
.L_x_119:
[----:B------:R-:W-:Y:S05]  /*4470*/  BSYNC B1 ;  /* 0x0000000000017941 */ /* 0x000fea0003800000 */
.L_x_118:
        /* <DEDUP_REMOVED lines=10> */
.L_x_121:
[----:B------:R-:W-:Y:S05]  /*4520*/  BSYNC B1 ;  /* 0x0000000000017941 */ /* 0x000fea0003800000 */
.L_x_120:
        /* <DEDUP_REMOVED lines=9> */
.L_x_123:
[----:B------:R-:W-:Y:S05]  /*45c0*/  BSYNC B1 ;  /* 0x0000000000017941 */ /* 0x000fea0003800000 */
.L_x_122:
        /* <DEDUP_REMOVED lines=9> */
.L_x_125:
[----:B------:R-:W-:Y:S05]  /*4660*/  BSYNC B1 ;  /* 0x0000000000017941 */ /* 0x000fea0003800000 */
.L_x_124:
        /* <DEDUP_REMOVED lines=10> */
.L_x_127:
[----:B------:R-:W-:Y:S05]  /*4710*/  BSYNC B1 ;  /* 0x0000000000017941 */ /* 0x000fea0003800000 */
.L_x_126:
        /* <DEDUP_REMOVED lines=10> */
.L_x_129:
[----:B------:R-:W-:Y:S05]  /*47c0*/  BSYNC B1 ;  /* 0x0000000000017941 */ /* 0x000fea0003800000 */
.L_x_128:
        /* <DEDUP_REMOVED lines=9> */
.L_x_131:
[----:B------:R-:W-:Y:S05]  /*4860*/  BSYNC B1 ;  /* 0x0000000000017941 */ /* 0x000fea0003800000 */
.L_x_130:
        /* <DEDUP_REMOVED lines=9> */
.L_x_133:
[----:B------:R-:W-:Y:S05]  /*4900*/  BSYNC B1 ;  /* 0x0000000000017941 */ /* 0x000fea0003800000 */
.L_x_132:
        /* <DEDUP_REMOVED lines=10> */
.L_x_135:
[----:B------:R-:W-:Y:S05]  /*49b0*/  BSYNC B1 ;  /* 0x0000000000017941 */ /* 0x000fea0003800000 */
.L_x_134:
        /* <DEDUP_REMOVED lines=10> */
.L_x_137:
[----:B------:R-:W-:Y:S05]  /*4a60*/  BSYNC B1 ;  /* 0x0000000000017941 */ /* 0x000fea0003800000 */
.L_x_136:
        /* <DEDUP_REMOVED lines=9> */
.L_x_139:
[----:B------:R-:W-:Y:S05]  /*4b00*/  BSYNC B1 ;  /* 0x0000000000017941 */ /* 0x000fea0003800000 */
.L_x_138:
        /* <DEDUP_REMOVED lines=9> */
.L_x_141:
[----:B------:R-:W-:Y:S05]  /*4ba0*/  BSYNC B1 ;  /* 0x0000000000017941 */ /* 0x000fea0003800000 */
.L_x_140:
        /* <DEDUP_REMOVED lines=10> */
.L_x_143:
[----:B------:R-:W-:Y:S05]  /*4c50*/  BSYNC B1 ;  /* 0x0000000000017941 */ /* 0x000fea0003800000 */
.L_x_142:
        /* <DEDUP_REMOVED lines=10> */
.L_x_145:
[----:B------:R-:W-:Y:S05]  /*4d00*/  BSYNC B1 ;  /* 0x0000000000017941 */ /* 0x000fea0003800000 */
.L_x_144:
        /* <DEDUP_REMOVED lines=9> */
.L_x_147:
[----:B------:R-:W-:Y:S05]  /*4da0*/  BSYNC B1 ;  /* 0x0000000000017941 */ /* 0x000fea0003800000 */
.L_x_146:
        /* <DEDUP_REMOVED lines=9> */
.L_x_149:
[----:B------:R-:W-:Y:S05]  /*4e40*/  BSYNC B1 ;  /* 0x0000000000017941 */ /* 0x000fea0003800000 */
.L_x_148:
        /* <DEDUP_REMOVED lines=10> */
.L_x_151:
[----:B------:R-:W-:Y:S05]  /*4ef0*/  BSYNC B1 ;  /* 0x0000000000017941 */ /* 0x000fea0003800000 */
.L_x_150:
        /* <DEDUP_REMOVED lines=10> */
.L_x_153:
[----:B------:R-:W-:Y:S05]  /*4fa0*/  BSYNC B1 ;  /* 0x0000000000017941 */ /* 0x000fea0003800000 */
.L_x_152:
        /* <DEDUP_REMOVED lines=9> */
.L_x_155:
[----:B------:R-:W-:Y:S05]  /*5040*/  BSYNC B1 ;  /* 0x0000000000017941 */ /* 0x000fea0003800000 */
.L_x_154:
        /* <DEDUP_REMOVED lines=9> */
.L_x_157:
[----:B------:R-:W-:Y:S05]  /*50e0*/  BSYNC B1 ;  /* 0x0000000000017941 */ /* 0x000fea0003800000 */
.L_x_156:
        /* <DEDUP_REMOVED lines=10> */
.L_x_159:
[----:B------:R-:W-:Y:S05]  /*5190*/  BSYNC B1 ;  /* 0x0000000000017941 */ /* 0x000fea0003800000 */
.L_x_158:
        /* <DEDUP_REMOVED lines=10> */
.L_x_161:
[----:B------:R-:W-:Y:S05]  /*5240*/  BSYNC B1 ;  /* 0x0000000000017941 */ /* 0x000fea0003800000 */
.L_x_160:
        /* <DEDUP_REMOVED lines=9> */
.L_x_163:
[----:B------:R-:W-:Y:S05]  /*52e0*/  BSYNC B1 ;  /* 0x0000000000017941 */ /* 0x000fea0003800000 */
.L_x_162:
        /* <DEDUP_REMOVED lines=9> */
.L_x_165:
[----:B------:R-:W-:Y:S05]  /*5380*/  BSYNC B1 ;  /* 0x0000000000017941 */ /* 0x000fea0003800000 */
.L_x_164:
        /* <DEDUP_REMOVED lines=10> */
.L_x_167:
[----:B------:R-:W-:Y:S05]  /*5430*/  BSYNC B1 ;  /* 0x0000000000017941 */ /* 0x000fea0003800000 */
.L_x_166:
        /* <DEDUP_REMOVED lines=10> */
.L_x_169:
[----:B------:R-:W-:Y:S05]  /*54e0*/  BSYNC B1 ;  /* 0x0000000000017941 */ /* 0x000fea0003800000 */
.L_x_168:
        /* <DEDUP_REMOVED lines=9> */
.L_x_171:
[----:B------:R-:W-:Y:S05]  /*5580*/  BSYNC B1 ;  /* 0x0000000000017941 */ /* 0x000fea0003800000 */
.L_x_170:
        /* <DEDUP_REMOVED lines=9> */
.L_x_173:
[----:B------:R-:W-:Y:S05]  /*5620*/  BSYNC B1 ;  /* 0x0000000000017941 */ /* 0x000fea0003800000 */
.L_x_172:
        /* <DEDUP_REMOVED lines=10> */
.L_x_175:
[----:B------:R-:W-:Y:S05]  /*56d0*/  BSYNC B1 ;  /* 0x0000000000017941 */ /* 0x000fea0003800000 */
.L_x_174:
        /* <DEDUP_REMOVED lines=10> */
.L_x_177:
[----:B------:R-:W-:Y:S05]  /*5780*/  BSYNC B1 ;  /* 0x0000000000017941 */ /* 0x000fea0003800000 */
.L_x_176:
        /* <DEDUP_REMOVED lines=9> */
.L_x_179:
[----:B------:R-:W-:Y:S05]  /*5820*/  BSYNC B1 ;  /* 0x0000000000017941 */ /* 0x000fea0003800000 */
.L_x_178:
        /* <DEDUP_REMOVED lines=9> */
.L_x_181:
[----:B------:R-:W-:Y:S05]  /*58c0*/  BSYNC B1 ;  /* 0x0000000000017941 */ /* 0x000fea0003800000 */
.L_x_180:
        /* <DEDUP_REMOVED lines=10> */
.L_x_183:
[----:B------:R-:W-:Y:S05]  /*5970*/  BSYNC B1 ;  /* 0x0000000000017941 */ /* 0x000fea0003800000 */
.L_x_182:
        /* <DEDUP_REMOVED lines=10> */
.L_x_185:
[----:B------:R-:W-:Y:S05]  /*5a20*/  BSYNC B1 ;  /* 0x0000000000017941 */ /* 0x000fea0003800000 */
.L_x_184:
        /* <DEDUP_REMOVED lines=9> */
.L_x_187:
[----:B------:R-:W-:Y:S05]  /*5ac0*/  BSYNC B1 ;  /* 0x0000000000017941 */ /* 0x000fea0003800000 */
.L_x_186:
        /* <DEDUP_REMOVED lines=9> */
.L_x_189:
[----:B------:R-:W-:Y:S05]  /*5b60*/  BSYNC B1 ;  /* 0x0000000000017941 */ /* 0x000fea0003800000 */
.L_x_188:
        /* <DEDUP_REMOVED lines=10> */
.L_x_191:
[----:B------:R-:W-:Y:S05]  /*5c10*/  BSYNC B1 ;  /* 0x0000000000017941 */ /* 0x000fea0003800000 */
.L_x_190:
        /* <DEDUP_REMOVED lines=10> */
.L_x_193:
[----:B------:R-:W-:Y:S05]  /*5cc0*/  BSYNC B1 ;  /* 0x0000000000017941 */ /* 0x000fea0003800000 */
.L_x_192:
        /* <DEDUP_REMOVED lines=9> */
.L_x_195:
[----:B------:R-:W-:Y:S05]  /*5d60*/  BSYNC B1 ;  /* 0x0000000000017941 */ /* 0x000fea0003800000 */
.L_x_194:
        /* <DEDUP_REMOVED lines=9> */
.L_x_197:
[----:B------:R-:W-:Y:S05]  /*5e00*/  BSYNC B1 ;  /* 0x0000000000017941 */ /* 0x000fea0003800000 */
.L_x_196:
        /* <DEDUP_REMOVED lines=10> */
.L_x_199:
[----:B------:R-:W-:Y:S05]  /*5eb0*/  BSYNC B1 ;  /* 0x0000000000017941 */ /* 0x000fea0003800000 */
.L_x_198:
        /* <DEDUP_REMOVED lines=10> */
.L_x_201:
[----:B------:R-:W-:Y:S05]  /*5f60*/  BSYNC B1 ;  /* 0x0000000000017941 */ /* 0x000fea0003800000 */
.L_x_200:
        /* <DEDUP_REMOVED lines=9> */
.L_x_203:
[----:B------:R-:W-:Y:S05]  /*6000*/  BSYNC B1 ;  /* 0x0000000000017941 */ /* 0x000fea0003800000 */
.L_x_202:
        /* <DEDUP_REMOVED lines=9> */
.L_x_205:
[----:B------:R-:W-:Y:S05]  /*60a0*/  BSYNC B1 ;  /* 0x0000000000017941 */ /* 0x000fea0003800000 */
.L_x_204:
        /* <DEDUP_REMOVED lines=10> */
.L_x_207:
[----:B------:R-:W-:Y:S05]  /*6150*/  BSYNC B1 ;  /* 0x0000000000017941 */ /* 0x000fea0003800000 */
.L_x_206:
        /* <DEDUP_REMOVED lines=10> */
.L_x_209:
[----:B------:R-:W-:Y:S05]  /*6200*/  BSYNC B1 ;  /* 0x0000000000017941 */ /* 0x000fea0003800000 */
.L_x_208:
        /* <DEDUP_REMOVED lines=9> */
.L_x_211:
[----:B------:R-:W-:Y:S05]  /*62a0*/  BSYNC B1 ;  /* 0x0000000000017941 */ /* 0x000fea0003800000 */
.L_x_210:
        /* <DEDUP_REMOVED lines=9> */
.L_x_213:
[----:B------:R-:W-:Y:S05]  /*6340*/  BSYNC B1 ;  /* 0x0000000000017941 */ /* 0x000fea0003800000 */
.L_x_212:
        /* <DEDUP_REMOVED lines=10> */
.L_x_215:
[----:B------:R-:W-:Y:S05]  /*63f0*/  BSYNC B1 ;  /* 0x0000000000017941 */ /* 0x000fea0003800000 */
.L_x_214:
        /* <DEDUP_REMOVED lines=10> */
.L_x_217:
[----:B------:R-:W-:Y:S05]  /*64a0*/  BSYNC B1 ;  /* 0x0000000000017941 */ /* 0x000fea0003800000 */
.L_x_216:
        /* <DEDUP_REMOVED lines=9> */
.L_x_219:
[----:B------:R-:W-:Y:S05]  /*6540*/  BSYNC B1 ;  /* 0x0000000000017941 */ /* 0x000fea0003800000 */
.L_x_218:
        /* <DEDUP_REMOVED lines=9> */
.L_x_221:
[----:B------:R-:W-:Y:S05]  /*65e0*/  BSYNC B1 ;  /* 0x0000000000017941 */ /* 0x000fea0003800000 */
.L_x_220:
        /* <DEDUP_REMOVED lines=10> */
.L_x_223:
[----:B------:R-:W-:Y:S05]  /*6690*/  BSYNC B1 ;  /* 0x0000000000017941 */ /* 0x000fea0003800000 */
.L_x_222:
        /* <DEDUP_REMOVED lines=10> */
.L_x_225:
[----:B------:R-:W-:Y:S05]  /*6740*/  BSYNC B1 ;  /* 0x0000000000017941 */ /* 0x000fea0003800000 */
.L_x_224:
        /* <DEDUP_REMOVED lines=9> */
.L_x_227:
[----:B------:R-:W-:Y:S05]  /*67e0*/  BSYNC B1 ;  /* 0x0000000000017941 */ /* 0x000fea0003800000 */
.L_x_226:
        /* <DEDUP_REMOVED lines=9> */
.L_x_229:
[----:B------:R-:W-:Y:S05]  /*6880*/  BSYNC B1 ;  /* 0x0000000000017941 */ /* 0x000fea0003800000 */
.L_x_228:
        /* <DEDUP_REMOVED lines=10> */
.L_x_231:
[----:B------:R-:W-:Y:S05]  /*6930*/  BSYNC B1 ;  /* 0x0000000000017941 */ /* 0x000fea0003800000 */
.L_x_230:
        /* <DEDUP_REMOVED lines=10> */
.L_x_233:
[----:B------:R-:W-:Y:S05]  /*69e0*/  BSYNC B1 ;  /* 0x0000000000017941 */ /* 0x000fea0003800000 */
.L_x_232:
        /* <DEDUP_REMOVED lines=9> */
.L_x_235:
[----:B------:R-:W-:Y:S05]  /*6a80*/  BSYNC B1 ;  /* 0x0000000000017941 */ /* 0x000fea0003800000 */
.L_x_234:
        /* <DEDUP_REMOVED lines=9> */
.L_x_237:
[----:B------:R-:W-:Y:S05]  /*6b20*/  BSYNC B1 ;  /* 0x0000000000017941 */ /* 0x000fea0003800000 */
.L_x_236:
        /* <DEDUP_REMOVED lines=10> */
.L_x_239:
[----:B------:R-:W-:Y:S05]  /*6bd0*/  BSYNC B1 ;  /* 0x0000000000017941 */ /* 0x000fea0003800000 */
.L_x_238:
        /* <DEDUP_REMOVED lines=10> */
.L_x_241:
[----:B------:R-:W-:Y:S05]  /*6c80*/  BSYNC B1 ;  /* 0x0000000000017941 */ /* 0x000fea0003800000 */
.L_x_240:
        /* <DEDUP_REMOVED lines=9> */
.L_x_243:
[----:B------:R-:W-:Y:S05]  /*6d20*/  BSYNC B1 ;  /* 0x0000000000017941 */ /* 0x000fea0003800000 */
.L_x_242:
        /* <DEDUP_REMOVED lines=9> */
.L_x_245:
[----:B------:R-:W-:Y:S05]  /*6dc0*/  BSYNC B1 ;  /* 0x0000000000017941 */ /* 0x000fea0003800000 */
.L_x_244:
        /* <DEDUP_REMOVED lines=10> */
.L_x_247:
[----:B------:R-:W-:Y:S05]  /*6e70*/  BSYNC B1 ;  /* 0x0000000000017941 */ /* 0x000fea0003800000 */
.L_x_246:
        /* <DEDUP_REMOVED lines=10> */
.L_x_249:
[----:B------:R-:W-:Y:S05]  /*6f20*/  BSYNC B1 ;  /* 0x0000000000017941 */ /* 0x000fea0003800000 */
.L_x_248:
        /* <DEDUP_REMOVED lines=9> */
.L_x_251:
[----:B------:R-:W-:Y:S05]  /*6fc0*/  BSYNC B1 ;  /* 0x0000000000017941 */ /* 0x000fea0003800000 */
.L_x_250:
        /* <DEDUP_REMOVED lines=9> */
.L_x_253:
[----:B------:R-:W-:Y:S05]  /*7060*/  BSYNC B1 ;  /* 0x0000000000017941 */ /* 0x000fea0003800000 */
.L_x_252:
        /* <DEDUP_REMOVED lines=10> */
.L_x_255:
[----:B------:R-:W-:Y:S05]  /*7110*/  BSYNC B1 ;  /* 0x0000000000017941 */ /* 0x000fea0003800000 */
.L_x_254:
        /* <DEDUP_REMOVED lines=10> */
.L_x_257:
[----:B------:R-:W-:Y:S05]  /*71c0*/  BSYNC B1 ;  /* 0x0000000000017941 */ /* 0x000fea0003800000 */
.L_x_256:
        /* <DEDUP_REMOVED lines=9> */
.L_x_259:
[----:B------:R-:W-:Y:S05]  /*7260*/  BSYNC B1 ;  /* 0x0000000000017941 */ /* 0x000fea0003800000 */
.L_x_258:
        /* <DEDUP_REMOVED lines=9> */
.L_x_261:
[----:B------:R-:W-:Y:S05]  /*7300*/  BSYNC B1 ;  /* 0x0000000000017941 */ /* 0x000fea0003800000 */
.L_x_260:
        /* <DEDUP_REMOVED lines=10> */
.L_x_263:
[----:B------:R-:W-:Y:S05]  /*73b0*/  BSYNC B1 ;  /* 0x0000000000017941 */ /* 0x000fea0003800000 */
.L_x_262:
        /* <DEDUP_REMOVED lines=10> */
.L_x_265:
[----:B------:R-:W-:Y:S05]  /*7460*/  BSYNC B1 ;  /* 0x0000000000017941 */ /* 0x000fea0003800000 */
.L_x_264:
        /* <DEDUP_REMOVED lines=9> */
.L_x_267:
[----:B------:R-:W-:Y:S05]  /*7500*/  BSYNC B1 ;  /* 0x0000000000017941 */ /* 0x000fea0003800000 */
.L_x_266:
        /* <DEDUP_REMOVED lines=9> */
.L_x_269:
[----:B------:R-:W-:Y:S05]  /*75a0*/  BSYNC B1 ;  /* 0x0000000000017941 */ /* 0x000fea0003800000 */
.L_x_268:
        /* <DEDUP_REMOVED lines=10> */
.L_x_271:
[----:B------:R-:W-:Y:S05]  /*7650*/  BSYNC B1 ;  /* 0x0000000000017941 */ /* 0x000fea0003800000 */
.L_x_270:
        /* <DEDUP_REMOVED lines=10> */
.L_x_273:
[----:B------:R-:W-:Y:S05]  /*7700*/  BSYNC B1 ;  /* 0x0000000000017941 */ /* 0x000fea0003800000 */
.L_x_272:
        /* <DEDUP_REMOVED lines=9> */
.L_x_275:
[----:B------:R-:W-:Y:S05]  /*77a0*/  BSYNC B1 ;  /* 0x0000000000017941 */ /* 0x000fea0003800000 */
.L_x_274:
        /* <DEDUP_REMOVED lines=9> */
.L_x_277:
[----:B------:R-:W-:Y:S05]  /*7840*/  BSYNC B1 ;  /* 0x0000000000017941 */ /* 0x000fea0003800000 */
.L_x_276:
        /* <DEDUP_REMOVED lines=10> */
.L_x_279:
[----:B------:R-:W-:Y:S05]  /*78f0*/  BSYNC B1 ;  /* 0x0000000000017941 */ /* 0x000fea0003800000 */
.L_x_278:
        /* <DEDUP_REMOVED lines=10> */
.L_x_281:
[----:B------:R-:W-:Y:S05]  /*79a0*/  BSYNC B1 ;  /* 0x0000000000017941 */ /* 0x000fea0003800000 */
.L_x_280:
[----:B-----5:R-:W-:Y:S01]  /*79b0*/  IMAD.U32 R3, R24, 0x10000, RZ ;  /* 0x0001000018037824 */ /* 0x020fe200078e00ff */
[----:B------:R-:W-:Y:S01]  /*79c0*/  ISETP.GT.AND P1, PT, R0, 0x8, P1 ;  /* 0x000000080000780c */ /* 0x000fe20000f24270 */
[----:B------:R-:W-:Y:S02]  /*79d0*/  BSSY B1, `(.L_x_282) ;  /* 0x0000007000017945 */ /* 0x000fe40003800000 */
[----:B01--4-:R-:W-:-:S04]  /*79e0*/  FMUL R6, R3, R156 ;  /* 0x0000009c03067220 */ /* 0x013fc80000400000 */
[----:B------:R-:W-:-:S05]  /*79f0*/  FFMA R6, R149, R155, R6 ;  /* 0x0000009b95067223 */ /* 0x000fca0000000006 */
[----:B------:R-:W-:-:S05]  /*7a00*/  F2FP.BF16.F32.PACK_AB R6, RZ, R6 ;  /* 0x00000006ff06723e */ /* 0x000fca00000010ff */
[----:B------:R0:W-:Y:S01]  /*7a10*/  @P3 STG.E.U16 desc[UR36][R4.64+0x1f2], R6 ;  /* 0x0001f20604003986 */ /* 0x0001e2000c101524 */
[----:B------:R-:W-:Y:S05]  /*7a20*/  @!P1 BRA `(.L_x_283) ;  /* 0x0000000000049947 */ /* 0x000fea0003800000 */
[----:B------:R1:W5:Y:S02]  /*7a30*/  LDG.E.LTC128B.U16 R24, desc[UR36][R8.64+0x1f0] ;  /* 0x0001f02408187981 */ /* 0x000364000c1e1520 */
.L_x_283:
[----:B------:R-:W-:Y:S05]  /*7a40*/  BSYNC B1 ;  /* 0x0000000000017941 */ /* 0x000fea0003800000 */
.L_x_282:
[----:B-----5:R-:W-:Y:S01]  /*7a50*/  IMAD.U32 R3, R24, 0x10000, RZ ;  /* 0x0001000018037824 */ /* 0x020fe200078e00ff */
[----:B------:R-:W-:Y:S01]  /*7a60*/  ISETP.GT.AND P0, PT, R0, 0x8, P0 ;  /* 0x000000080000780c */ /* 0x000fe20000704270 */
[----:B0-----:R-:W-:Y:S01]  /*7a70*/  @P1 IMAD.MOV.U32 R4, RZ, RZ, R10 ;  /* 0x000000ffff041224 */ /* 0x001fe200078e000a */
[----:B------:R-:W-:Y:S01]  /*7a80*/  BSSY B1, `(.L_x_284) ;  /* 0x0000008000017945 */ /* 0x000fe20003800000 */
[----:B------:R-:W-:Y:S01]  /*7a90*/  FMUL R3, R3, R156 ;  /* 0x0000009c03037220 */ /* 0x000fe20000400000 */
[----:B------:R-:W-:-:S03]  /*7aa0*/  @P1 IMAD.MOV.U32 R5, RZ, RZ, R11 ;  /* 0x000000ffff051224 */ /* 0x000fc600078e000b */
[----:B------:R-:W-:-:S05]  /*7ab0*/  FFMA R3, R150, R155, R3 ;  /* 0x0000009b96037223 */ /* 0x000fca0000000003 */
[----:B------:R-:W-:-:S05]  /*7ac0*/  F2FP.BF16.F32.PACK_AB R3, RZ, R3 ;  /* 0x00000003ff03723e */ /* 0x000fca00000010ff */
[----:B------:R0:W-:Y:S01]  /*7ad0*/  @P1 STG.E.U16 desc[UR36][R4.64+0x1f0], R3 ;  /* 0x0001f00304001986 */ /* 0x0001e2000c101524 */
[----:B------:R-:W-:Y:S05]  /*7ae0*/  @!P0 BRA `(.L_x_285) ;  /* 0x0000000000048947 */ /* 0x000fea0003800000 */
[----:B------:R4:W5:Y:S02]  /*7af0*/  LDG.E.LTC128B.U16 R24, desc[UR36][R8.64+0x1f2] ;  /* 0x0001f22408187981 */ /* 0x000964000c1e1520 */
.L_x_285:
[----:B------:R-:W-:Y:S05]  /*7b00*/  BSYNC B1 ;  /* 0x0000000000017941 */ /* 0x000fea0003800000 */
.L_x_284:
[----:B------:R-:W-:Y:S05]  /*7b10*/  @!P0 BRA `(.L_x_286) ;  /* 0x0000002400308947 */ /* 0x000fea0003800000 */
[----:B0----5:R-:W-:-:S04]  /*7b20*/  IMAD.U32 R3, R24, 0x10000, RZ ;  /* 0x0001000018037824 */ /* 0x021fc800078e00ff */
[----:B------:R-:W-:-:S04]  /*7b30*/  FMUL R0, R3, R156 ;  /* 0x0000009c03007220 */ /* 0x000fc80000400000 */
[----:B------:R-:W-:-:S05]  /*7b40*/  FFMA R0, R151, R155, R0 ;  /* 0x0000009b97007223 */ /* 0x000fca0000000000 */
[----:B------:R-:W-:-:S05]  /*7b50*/  F2FP.BF16.F32.PACK_AB R0, RZ, R0 ;  /* 0x00000000ff00723e */ /* 0x000fca00000010ff */
[----:B------:R0:W-:Y:S01]  /*7b60*/  STG.E.U16 desc[UR36][R10.64+0x1f2], R0 ;  /* 0x0001f2000a007986 */ /* 0x0001e2000c101524 */
[----:B------:R-:W-:Y:S05]  /*7b70*/  BRA `(.L_x_286) ;  /* 0x0000002400187947 */ /* 0x000fea0003800000 */
.L_x_33:
[----:B------:R-:W-:Y:S01]  /*7b80*/  ISETP.GT.AND P0, PT, R3, 0x1, PT ;  /* 0x000000010300780c */ /* 0x000fe20003f04270 */
[----:B------:R-:W-:Y:S01]  /*7b90*/  ULDC.64 UR4, c[0x0][0x5c0] ;  /* 0x0001700000047ab9 */ /* 0x000fe20000000a00 */
[-C--:B------:R-:W-:Y:S01]  /*7ba0*/  FMUL R24, R24, R155.reuse ;  /* 0x0000009b18187220 */ /* 0x080fe20000400000 */
[-C--:B------:R-:W-:Y:S01]  /*7bb0*/  FMUL R25, R25, R155.reuse ;  /* 0x0000009b19197220 */ /* 0x080fe20000400000 */
[----:B------:R-:W-:Y:S01]  /*7bc0*/  ISETP.GT.AND P3, PT, R0, RZ, P0 ;  /* 0x000000ff0000720c */ /* 0x000fe20000764270 */
[-C--:B------:R-:W-:Y:S01]  /*7bd0*/  FMUL R26, R26, R155.reuse ;  /* 0x0000009b1a1a7220 */ /* 0x080fe20000400000 */
[----:B------:R-:W-:Y:S01]  /*7be0*/  LEA R4, P4, R160, UR4, 0x1 ;  /* 0x00000004a0047c11 */ /* 0x000fe2000f8808ff */
[-C--:B------:R-:W-:Y:S01]  /*7bf0*/  FMUL R27, R27, R155.reuse ;  /* 0x0000009b1b1b7220 */ /* 0x080fe20000400000 */
[----:B------:R-:W-:Y:S01]  /*7c00*/  F2FP.BF16.F32.PACK_AB R24, RZ, R24 ;  /* 0x00000018ff18723e */ /* 0x000fe200000010ff */
[-C--:B------:R-:W-:Y:S01]  /*7c10*/  FMUL R28, R28, R155.reuse ;  /* 0x0000009b1c1c7220 */ /* 0x080fe20000400000 */
[----:B------:R-:W-:Y:S01]  /*7c20*/  LEA.HI.X R5, R160, UR5, R153, 0x1, P4 ;  /* 0x00000005a0057c11 */ /* 0x000fe2000a0f0c99 */
[----:B------:R-:W-:Y:S01]  /*7c30*/  FMUL R29, R29, R155 ;  /* 0x0000009b1d1d7220 */ /* 0x000fe20000400000 */
[----:B------:R-:W-:Y:S01]  /*7c40*/  F2FP.BF16.F32.PACK_AB R25, RZ, R25 ;  /* 0x00000019ff19723e */ /* 0x000fe200000010ff */
[-C--:B------:R-:W-:Y:S01]  /*7c50*/  FMUL R30, R30, R155.reuse ;  /* 0x0000009b1e1e7220 */ /* 0x080fe20000400000 */
[----:B------:R-:W-:Y:S01]  /*7c60*/  SHF.L.U64.HI R11, R10, 0x4, R11 ;  /* 0x000000040a0b7819 */ /* 0x000fe2000001020b */
[----:B------:R-:W-:Y:S01]  /*7c70*/  @P1 STG.E.U16 desc[UR36][R4.64], R24 ;  /* 0x0000001804001986 */ /* 0x000fe2000c101524 */
[----:B------:R-:W-:Y:S01]  /*7c80*/  ISETP.GT.AND P1, PT, R3, 0x8, PT ;  /* 0x000000080300780c */ /* 0x000fe20003f24270 */
[-C--:B------:R-:W-:Y:S01]  /*7c90*/  FMUL R31, R31, R155.reuse ;  /* 0x0000009b1f1f7220 */ /* 0x080fe20000400000 */
[----:B------:R-:W-:Y:S01]  /*7ca0*/  ISETP.GT.AND P4, PT, R0, 0x8, P0 ;  /* 0x000000080000780c */ /* 0x000fe20000784270 */
[----:B------:R-:W-:Y:S01]  /*7cb0*/  @P3 STG.E.U16 desc[UR36][R4.64+0x2], R25 ;  /* 0x0000021904003986 */ /* 0x000fe2000c101524 */
[----:B------:R-:W-:Y:S01]  /*7cc0*/  LEA R6, P3, R10, R4, 0x4 ;  /* 0x000000040a067211 */ /* 0x000fe200078620ff */
[-C--:B------:R-:W-:Y:S01]  /*7cd0*/  FMUL R32, R32, R155.reuse ;  /* 0x0000009b20207220 */ /* 0x080fe20000400000 */
[C---:B------:R-:W-:Y:S01]  /*7ce0*/  ISETP.GT.AND P2, PT, R0.reuse, 0x8, P2 ;  /* 0x000000080000780c */ /* 0x040fe20001744270 */
[-C--:B------:R-:W-:Y:S01]  /*7cf0*/  FMUL R33, R33, R155.reuse ;  /* 0x0000009b21217220 */ /* 0x080fe20000400000 */
[----:B------:R-:W-:Y:S01]  /*7d00*/  ISETP.GT.AND P0, PT, R3, 0x9, PT ;  /* 0x000000090300780c */ /* 0x000fe20003f04270 */
[----:B------:R-:W-:Y:S01]  /*7d10*/  IMAD.X R7, R11, 0x1, R5, P3 ;  /* 0x000000010b077824 */ /* 0x000fe200018e0605 */
[----:B------:R-:W-:Y:S01]  /*7d20*/  ISETP.GT.AND P5, PT, R0, RZ, P1 ;  /* 0x000000ff0000720c */ /* 0x000fe20000fa4270 */
[-C--:B------:R-:W-:Y:S01]  /*7d30*/  FMUL R34, R34, R155.reuse ;  /* 0x0000009b22227220 */ /* 0x080fe20000400000 */
[----:B------:R-:W-:Y:S01]  /*7d40*/  ISETP.GT.AND P3, PT, R0, RZ, P0 ;  /* 0x000000ff0000720c */ /* 0x000fe20000764270 */
[-C--:B------:R-:W-:Y:S01]  /*7d50*/  FMUL R35, R35, R155.reuse ;  /* 0x0000009b23237220 */ /* 0x080fe20000400000 */
[----:B------:R-:W-:Y:S01]  /*7d60*/  F2FP.BF16.F32.PACK_AB R26, RZ, R26 ;  /* 0x0000001aff1a723e */ /* 0x000fe200000010ff */
[----:B------:R-:W-:Y:S01]  /*7d70*/  FMUL R36, R36, R155 ;  /* 0x0000009b24247220 */ /* 0x000fe20000400000 */
[----:B------:R-:W-:Y:S01]  /*7d80*/  F2FP.BF16.F32.PACK_AB R27, RZ, R27 ;  /* 0x0000001bff1b723e */ /* 0x000fe200000010ff */
[----:B------:R-:W-:Y:S01]  /*7d90*/  FMUL R37, R37, R155 ;  /* 0x0000009b25257220 */ /* 0x000fe20000400000 */
[----:B------:R-:W-:Y:S01]  /*7da0*/  F2FP.BF16.F32.PACK_AB R28, RZ, R28 ;  /* 0x0000001cff1c723e */ /* 0x000fe200000010ff */
[----:B------:R-:W-:Y:S01]  /*7db0*/  @P2 STG.E.U16 desc[UR36][R6.64], R26 ;  /* 0x0000001a06002986 */ /* 0x000fe2000c101524 */
[----:B------:R-:W-:Y:S01]  /*7dc0*/  F2FP.BF16.F32.PACK_AB R29, RZ, R29 ;  /* 0x0000001dff1d723e */ /* 0x000fe200000010ff */
[-C--:B------:R-:W-:Y:S01]  /*7dd0*/  FMUL R38, R38, R155.reuse ;  /* 0x0000009b26267220 */ /* 0x080fe20000400000 */
[C---:B------:R-:W-:Y:S01]  /*7de0*/  ISETP.GT.AND P2, PT, R0.reuse, 0x8, P1 ;  /* 0x000000080000780c */ /* 0x040fe20000f44270 */
[----:B------:R-:W-:Y:S01]  /*7df0*/  @P4 STG.E.U16 desc[UR36][R6.64+0x2], R27 ;  /* 0x0000021b06004986 */ /* 0x000fe2000c101524 */
[----:B------:R-:W-:Y:S01]  /*7e00*/  ISETP.GT.AND P1, PT, R3, 0x10, PT ;  /* 0x000000100300780c */ /* 0x000fe20003f24270 */
[-C--:B------:R-:W-:Y:S01]  /*7e10*/  FMUL R39, R39, R155.reuse ;  /* 0x0000009b27277220 */ /* 0x080fe20000400000 */
[----:B------:R-:W-:Y:S01]  /*7e20*/  F2FP.BF16.F32.PACK_AB R30, RZ, R30 ;  /* 0x0000001eff1e723e */ /* 0x000fe200000010ff */
[----:B------:R-:W-:Y:S01]  /*7e30*/  @P5 STG.E.U16 desc[UR36][R4.64+0x10], R28 ;  /* 0x0000101c04005986 */ /* 0x000fe2000c101524 */
[----:B------:R-:W-:Y:S01]  /*7e40*/  ISETP.GT.AND P4, PT, R0, RZ, P1 ;  /* 0x000000ff0000720c */ /* 0x000fe20000f84270 */
[----:B------:R-:W-:Y:S01]  /*7e50*/  FMUL R40, R40, R155 ;  /* 0x0000009b28287220 */ /* 0x000fe20000400000 */
[----:B------:R-:W-:Y:S01]  /*7e60*/  F2FP.BF16.F32.PACK_AB R31, RZ, R31 ;  /* 0x0000001fff1f723e */ /* 0x000fe200000010ff */
[----:B------:R-:W-:Y:S01]  /*7e70*/  @P3 STG.E.U16 desc[UR36][R4.64+0x12], R29 ;  /* 0x0000121d04003986 */ /* 0x000fe2000c101524 */
[----:B------:R-:W-:Y:S01]  /*7e80*/  ISETP.GT.AND P3, PT, R0, 0x8, P0 ;  /* 0x000000080000780c */ /* 0x000fe20000764270 */
[-C--:B------:R-:W-:Y:S01]  /*7e90*/  FMUL R41, R41, R155.reuse ;  /* 0x0000009b29297220 */ /* 0x080fe20000400000 */
[----:B------:R-:W-:Y:S01]  /*7ea0*/  ISETP.GT.AND P0, PT, R3, 0x11, PT ;  /* 0x000000110300780c */ /* 0x000fe20003f04270 */
[----:B------:R-:W-:Y:S01]  /*7eb0*/  @P2 STG.E.U16 desc[UR36][R6.64+0x10], R30 ;  /* 0x0000101e06002986 */ /* 0x000fe2000c101524 */
[----:B------:R-:W-:Y:S01]  /*7ec0*/  F2FP.BF16.F32.PACK_AB R32, RZ, R32 ;  /* 0x00000020ff20723e */ /* 0x000fe200000010ff */
[-C--:B------:R-:W-:Y:S01]  /*7ed0*/  FMUL R42, R42, R155.reuse ;  /* 0x0000009b2a2a7220 */ /* 0x080fe20000400000 */
[C---:B------:R-:W-:Y:S01]  /*7ee0*/  ISETP.GT.AND P5, PT, R0.reuse, RZ, P0 ;  /* 0x000000ff0000720c */ /* 0x040fe200007a4270 */
[-C--:B------:R-:W-:Y:S01]  /*7ef0*/  FMUL R43, R43, R155.reuse ;  /* 0x0000009b2b2b7220 */ /* 0x080fe20000400000 */
[----:B------:R-:W-:Y:S01]  /*7f00*/  ISETP.GT.AND P2, PT, R0, 0x8, P1 ;  /* 0x000000080000780c */ /* 0x000fe20000f44270 */
[-C--:B------:R-:W-:Y:S01]  /*7f10*/  FMUL R44, R44, R155.reuse ;  /* 0x0000009b2c2c7220 */ /* 0x080fe20000400000 */
[----:B------:R-:W-:Y:S01]  /*7f20*/  ISETP.GT.AND P1, PT, R3, 0x18, PT ;  /* 0x000000180300780c */ /* 0x000fe20003f24270 */
[----:B------:R-:W-:Y:S01]  /*7f30*/  FMUL R45, R45, R155 ;  /* 0x0000009b2d2d7220 */ /* 0x000fe20000400000 */
[----:B------:R-:W-:Y:S01]  /*7f40*/  F2FP.BF16.F32.PACK_AB R33, RZ, R33 ;  /* 0x00000021ff21723e */ /* 0x000fe200000010ff */
[----:B------:R-:W-:Y:S01]  /*7f50*/  @P3 STG.E.U16 desc[UR36][R6.64+0x12], R31 ;  /* 0x0000121f06003986 */ /* 0x000fe2000c101524 */
[----:B------:R-:W-:Y:S01]  /*7f60*/  ISETP.GT.AND P3, PT, R0, 0x8, P0 ;  /* 0x000000080000780c */ /* 0x000fe20000764270 */
[-C--:B------:R-:W-:Y:S01]  /*7f70*/  FMUL R46, R46, R155.reuse ;  /* 0x0000009b2e2e7220 */ /* 0x080fe20000400000 */
[----:B------:R-:W-:Y:S01]  /*7f80*/  ISETP.GT.AND P0, PT, R3, 0x19, PT ;  /* 0x000000190300780c */ /* 0x000fe20003f04270 */
[----:B------:R-:W-:Y:S01]  /*7f90*/  @P4 STG.E.U16 desc[UR36][R4.64+0x20], R32 ;  /* 0x0000202004004986 */ /* 0x000fe2000c101524 */
[C---:B------:R-:W-:Y:S01]  /*7fa0*/  ISETP.GT.AND P4, PT, R0.reuse, RZ, P1 ;  /* 0x000000ff0000720c */ /* 0x040fe20000f84270 */
[-C--:B------:R-:W-:Y:S01]  /*7fb0*/  FMUL R47, R47, R155.reuse ;  /* 0x0000009b2f2f7220 */ /* 0x080fe20000400000 */
[----:B------:R-:W-:Y:S01]  /*7fc0*/  F2FP.BF16.F32.PACK_AB R34, RZ, R34 ;  /* 0x00000022ff22723e */ /* 0x000fe200000010ff */
[----:B------:R-:W-:Y:S01]  /*7fd0*/  @P5 STG.E.U16 desc[UR36][R4.64+0x22], R33 ;  /* 0x0000222104005986 */ /* 0x000fe2000c101524 */
[----:B------:R-:W-:Y:S01]  /*7fe0*/  ISETP.GT.AND P5, PT, R0, RZ, P0 ;  /* 0x000000ff0000720c */ /* 0x000fe200007a4270 */
[----:B------:R-:W-:Y:S01]  /*7ff0*/  FMUL R48, R48, R155 ;  /* 0x0000009b30307220 */ /* 0x000fe20000400000 */
[----:B------:R-:W-:Y:S01]  /*8000*/  F2FP.BF16.F32.PACK_AB R35, RZ, R35 ;  /* 0x00000023ff23723e */ /* 0x000fe200000010ff */
[----:B------:R-:W-:Y:S01]  /*8010*/  @P2 STG.E.U16 desc[UR36][R6.64+0x20], R34 ;  /* 0x0000202206002986 */ /* 0x000fe2000c101524 */
[----:B------:R-:W-:Y:S01]  /*8020*/  F2FP.BF16.F32.PACK_AB R36, RZ, R36 ;  /* 0x00000024ff24723e */ /* 0x000fe200000010ff */
[-C--:B------:R-:W-:Y:S01]  /*8030*/  FMUL R49, R49, R155.reuse ;  /* 0x0000009b31317220 */ /* 0x080fe20000400000 */
[----:B------:R-:W-:Y:S01]  /*8040*/  ISETP.GT.AND P2, PT, R0, 0x8, P1 ;  /* 0x000000080000780c */ /* 0x000fe20000f44270 */
[----:B------:R-:W-:Y:S01]  /*8050*/  @P3 STG.E.U16 desc[UR36][R6.64+0x22], R35 ;  /* 0x0000222306003986 */ /* 0x000fe2000c101524 */
[----:B------:R-:W-:Y:S01]  /*8060*/  ISETP.GT.AND P1, PT, R3, 0x20, PT ;  /* 0x000000200300780c */ /* 0x000fe20003f24270 */
[----:B------:R-:W-:Y:S01]  /*8070*/  FMUL R50, R50, R155 ;  /* 0x0000009b32327220 */ /* 0x000fe20000400000 */
[----:B------:R-:W-:Y:S01]  /*8080*/  F2FP.BF16.F32.PACK_AB R37, RZ, R37 ;  /* 0x00000025ff25723e */ /* 0x000fe200000010ff */
[----:B------:R-:W-:Y:S01]  /*8090*/  @P4 STG.E.U16 desc[UR36][R4.64+0x30], R36 ;  /* 0x0000302404004986 */ /* 0x000fe2000c101524 */
[C---:B------:R-:W-:Y:S01]  /*80a0*/  ISETP.GT.AND P3, PT, R0.reuse, 0x8, P0 ;  /* 0x000000080000780c */ /* 0x040fe20000764270 */
[-C--:B------:R-:W-:Y:S01]  /*80b0*/  FMUL R51, R51, R155.reuse ;  /* 0x0000009b33337220 */ /* 0x080fe20000400000 */
[----:B------:R-:W-:Y:S01]  /*80c0*/  ISETP.GT.AND P0, PT, R3, 0x21, PT ;  /* 0x000000210300780c */ /* 0x000fe20003f04270 */
[----:B------:R-:W-:Y:S01]  /*80d0*/  @P5 STG.E.U16 desc[UR36][R4.64+0x32], R37 ;  /* 0x0000322504005986 */ /* 0x000fe2000c101524 */
[----:B------:R-:W-:Y:S01]  /*80e0*/  ISETP.GT.AND P4, PT, R0, RZ, P1 ;  /* 0x000000ff0000720c */ /* 0x000fe20000f84270 */
[-C--:B------:R-:W-:Y:S01]  /*80f0*/  FMUL R52, R52, R155.reuse ;  /* 0x0000009b34347220 */ /* 0x080fe20000400000 */
[----:B------:R-:W-:Y:S01]  /*8100*/  F2FP.BF16.F32.PACK_AB R38, RZ, R38 ;  /* 0x00000026ff26723e */ /* 0x000fe200000010ff */
[-C--:B------:R-:W-:Y:S01]  /*8110*/  FMUL R53, R53, R155.reuse ;  /* 0x0000009b35357220 */ /* 0x080fe20000400000 */
        /* <DEDUP_REMOVED lines=325> */
[----:B------:R-:W-:Y:S01]  /*9570*/  FMUL R151, R151, R155 ;  /* 0x0000009b97977220 */ /* 0x000fe20000400000 */
[----:B------:R-:W-:Y:S01]  /*9580*/  ISETP.GT.AND P2, PT, R0, 0x8, P1 ;  /* 0x000000080000780c */ /* 0x000fe20000f44270 */
[----:B------:R-:W-:Y:S01]  /*9590*/  @P3 STG.E.U16 desc[UR36][R6.64+0x132], R103 ;  /* 0x0001326706003986 */ /* 0x000fe2000c101524 */
[----:B------:R-:W-:-:S02]  /*95a0*/  ISETP.GT.AND P1, PT, R3, 0xa8, PT ;  /* 0x000000a80300780c */ /* 0x000fc40003f24270 */
[----:B------:R-:W-:Y:S01]  /*95b0*/  F2FP.BF16.F32.PACK_AB R105, RZ, R105 ;  /* 0x00000069ff69723e */ /* 0x000fe200000010ff */
[----:B------:R-:W-:Y:S01]  /*95c0*/  @P4 STG.E.U16 desc[UR36][R4.64+0x140], R104 ;  /* 0x0001406804004986 */ /* 0x000fe2000c101524 */
[C---:B------:R-:W-:Y:S02]  /*95d0*/  ISETP.GT.AND P3, PT, R0.reuse, 0x8, P0 ;  /* 0x000000080000780c */ /* 0x040fe40000764270 */
[----:B------:R-:W-:Y:S01]  /*95e0*/  ISETP.GT.AND P0, PT, R3, 0xa9, PT ;  /* 0x000000a90300780c */ /* 0x000fe20003f04270 */
[----:B------:R-:W-:Y:S01]  /*95f0*/  @P5 STG.E.U16 desc[UR36][R4.64+0x142], R105 ;  /* 0x0001426904005986 */ /* 0x000fe2000c101524 */
[C---:B------:R-:W-:Y:S02]  /*9600*/  ISETP.GT.AND P4, PT, R0.reuse, RZ, P1 ;  /* 0x000000ff0000720c */ /* 0x040fe40000f84270 */
[----:B------:R-:W-:Y:S02]  /*9610*/  F2FP.BF16.F32.PACK_AB R106, RZ, R106 ;  /* 0x0000006aff6a723e */ /* 0x000fe400000010ff */
[----:B------:R-:W-:-:S02]  /*9620*/  ISETP.GT.AND P5, PT, R0, RZ, P0 ;  /* 0x000000ff0000720c */ /* 0x000fc400007a4270 */
[----:B------:R-:W-:Y:S01]  /*9630*/  F2FP.BF16.F32.PACK_AB R107, RZ, R107 ;  /* 0x0000006bff6b723e */ /* 0x000fe200000010ff */
[----:B------:R-:W-:Y:S01]  /*9640*/  @P2 STG.E.U16 desc[UR36][R6.64+0x140], R106 ;  /* 0x0001406a06002986 */ /* 0x000fe2000c101524 */
[----:B------:R-:W-:Y:S02]  /*9650*/  F2FP.BF16.F32.PACK_AB R108, RZ, R108 ;  /* 0x0000006cff6c723e */ /* 0x000fe400000010ff */
[C---:B------:R-:W-:Y:S01]  /*9660*/  ISETP.GT.AND P2, PT, R0.reuse, 0x8, P1 ;  /* 0x000000080000780c */ /* 0x040fe20000f44270 */
[----:B------:R-:W-:Y:S01]  /*9670*/  @P3 STG.E.U16 desc[UR36][R6.64+0x142], R107 ;  /* 0x0001426b06003986 */ /* 0x000fe2000c101524 */
[----:B------:R-:W-:Y:S02]  /*9680*/  ISETP.GT.AND P1, PT, R3, 0xb0, PT ;  /* 0x000000b00300780c */ /* 0x000fe40003f24270 */
[----:B------:R-:W-:Y:S01]  /*9690*/  F2FP.BF16.F32.PACK_AB R109, RZ, R109 ;  /* 0x0000006dff6d723e */ /* 0x000fe200000010ff */
[----:B------:R-:W-:Y:S01]  /*96a0*/  @P4 STG.E.U16 desc[UR36][R4.64+0x150], R108 ;  /* 0x0001506c04004986 */ /* 0x000fe2000c101524 */
[----:B------:R-:W-:-:S02]  /*96b0*/  ISETP.GT.AND P3, PT, R0, 0x8, P0 ;  /* 0x000000080000780c */ /* 0x000fc40000764270 */
[----:B------:R-:W-:Y:S01]  /*96c0*/  ISETP.GT.AND P0, PT, R3, 0xb1, PT ;  /* 0x000000b10300780c */ /* 0x000fe20003f04270 */
[----:B------:R-:W-:Y:S01]  /*96d0*/  @P5 STG.E.U16 desc[UR36][R4.64+0x152], R109 ;  /* 0x0001526d04005986 */ /* 0x000fe2000c101524 */
[C---:B------:R-:W-:Y:S02]  /*96e0*/  ISETP.GT.AND P4, PT, R0.reuse, RZ, P1 ;  /* 0x000000ff0000720c */ /* 0x040fe40000f84270 */
[----:B------:R-:W-:Y:S02]  /*96f0*/  F2FP.BF16.F32.PACK_AB R110, RZ, R110 ;  /* 0x0000006eff6e723e */ /* 0x000fe400000010ff */
[----:B------:R-:W-:Y:S02]  /*9700*/  ISETP.GT.AND P5, PT, R0, RZ, P0 ;  /* 0x000000ff0000720c */ /* 0x000fe400007a4270 */
[----:B------:R-:W-:Y:S01]  /*9710*/  F2FP.BF16.F32.PACK_AB R111, RZ, R111 ;  /* 0x0000006fff6f723e */ /* 0x000fe200000010ff */
[----:B------:R-:W-:Y:S01]  /*9720*/  @P2 STG.E.U16 desc[UR36][R6.64+0x150], R110 ;  /* 0x0001506e06002986 */ /* 0x000fe2000c101524 */
[----:B------:R-:W-:-:S02]  /*9730*/  F2FP.BF16.F32.PACK_AB R112, RZ, R112 ;  /* 0x00000070ff70723e */ /* 0x000fc400000010ff */
[C---:B------:R-:W-:Y:S01]  /*9740*/  ISETP.GT.AND P2, PT, R0.reuse, 0x8, P1 ;  /* 0x000000080000780c */ /* 0x040fe20000f44270 */
[----:B------:R-:W-:Y:S01]  /*9750*/  @P3 STG.E.U16 desc[UR36][R6.64+0x152], R111 ;  /* 0x0001526f06003986 */ /* 0x000fe2000c101524 */
[C---:B------:R-:W-:Y:S02]  /*9760*/  ISETP.GT.AND P1, PT, R3.reuse, 0xb8, PT ;  /* 0x000000b80300780c */ /* 0x040fe40003f24270 */
[----:B------:R-:W-:Y:S01]  /*9770*/  F2FP.BF16.F32.PACK_AB R113, RZ, R113 ;  /* 0x00000071ff71723e */ /* 0x000fe200000010ff */
[----:B------:R-:W-:Y:S01]  /*9780*/  @P4 STG.E.U16 desc[UR36][R4.64+0x160], R112 ;  /* 0x0001607004004986 */ /* 0x000fe2000c101524 */
[C---:B------:R-:W-:Y:S02]  /*9790*/  ISETP.GT.AND P3, PT, R0.reuse, 0x8, P0 ;  /* 0x000000080000780c */ /* 0x040fe40000764270 */
[----:B------:R-:W-:Y:S01]  /*97a0*/  ISETP.GT.AND P0, PT, R3, 0xb9, PT ;  /* 0x000000b90300780c */ /* 0x000fe20003f04270 */
[----:B------:R-:W-:Y:S01]  /*97b0*/  @P5 STG.E.U16 desc[UR36][R4.64+0x162], R113 ;  /* 0x0001627104005986 */ /* 0x000fe2000c101524 */
[----:B------:R-:W-:-:S02]  /*97c0*/  ISETP.GT.AND P4, PT, R0, RZ, P1 ;  /* 0x000000ff0000720c */ /* 0x000fc40000f84270 */
[----:B------:R-:W-:Y:S02]  /*97d0*/  F2FP.BF16.F32.PACK_AB R114, RZ, R114 ;  /* 0x00000072ff72723e */ /* 0x000fe400000010ff */
[C---:B------:R-:W-:Y:S02]  /*97e0*/  ISETP.GT.AND P5, PT, R0.reuse, RZ, P0 ;  /* 0x000000ff0000720c */ /* 0x040fe400007a4270 */
[----:B------:R-:W-:Y:S01]  /*97f0*/  F2FP.BF16.F32.PACK_AB R115, RZ, R115 ;  /* 0x00000073ff73723e */ /* 0x000fe200000010ff */
[----:B------:R-:W-:Y:S01]  /*9800*/  @P2 STG.E.U16 desc[UR36][R6.64+0x160], R114 ;  /* 0x0001607206002986 */ /* 0x000fe2000c101524 */
[----:B------:R-:W-:Y:S02]  /*9810*/  F2FP.BF16.F32.PACK_AB R116, RZ, R116 ;  /* 0x00000074ff74723e */ /* 0x000fe400000010ff */
        /* <DEDUP_REMOVED lines=65> */
[----:B------:R-:W-:Y:S02]  /*9c30*/  ISETP.GT.AND P5, PT, R0, RZ, P0 ;  /* 0x000000ff0000720c */ /* 0x000fe400007a4270 */
[----:B------:R-:W-:Y:S02]  /*9c40*/  F2FP.BF16.F32.PACK_AB R134, RZ, R134 ;  /* 0x00000086ff86723e */ /* 0x000fe400000010ff */
[----:B------:R-:W-:Y:S02]  /*9c50*/  F2FP.BF16.F32.PACK_AB R135, RZ, R135 ;  /* 0x00000087ff87723e */ /* 0x000fe400000010ff */
[----:B------:R-:W-:Y:S01]  /*9c60*/  F2FP.BF16.F32.PACK_AB R136, RZ, R136 ;  /* 0x00000088ff88723e */ /* 0x000fe200000010ff */
[----:B------:R-:W-:Y:S01]  /*9c70*/  @P2 STG.E.U16 desc[UR36][R6.64+0x1b0], R134 ;  /* 0x0001b08606002986 */ /* 0x000fe2000c101524 */
[----:B------:R-:W-:-:S02]  /*9c80*/  F2FP.BF16.F32.PACK_AB R137, RZ, R137 ;  /* 0x00000089ff89723e */ /* 0x000fc400000010ff */
[C---:B------:R-:W-:Y:S01]  /*9c90*/  ISETP.GT.AND P1, PT, R0.reuse, 0x8, P1 ;  /* 0x000000080000780c */ /* 0x040fe20000f24270 */
[----:B------:R-:W-:Y:S01]  /*9ca0*/  @P3 STG.E.U16 desc[UR36][R6.64+0x1b2], R135 ;  /* 0x0001b28706003986 */ /* 0x000fe2000c101524 */
[C---:B------:R-:W-:Y:S02]  /*9cb0*/  ISETP.GT.AND P2, PT, R0.reuse, 0x8, P0 ;  /* 0x000000080000780c */ /* 0x040fe40000744270 */
[C---:B------:R-:W-:Y:S01]  /*9cc0*/  ISETP.GT.AND P0, PT, R3.reuse, 0xe9, PT ;  /* 0x000000e90300780c */ /* 0x040fe20003f04270 */
[----:B------:R-:W-:Y:S01]  /*9cd0*/  @P4 STG.E.U16 desc[UR36][R4.64+0x1c0], R136 ;  /* 0x0001c08804004986 */ /* 0x000fe2000c101524 */
[----:B------:R-:W-:Y:S02]  /*9ce0*/  ISETP.GT.AND P4, PT, R3, 0xe8, PT ;  /* 0x000000e80300780c */ /* 0x000fe40003f84270 */
[----:B------:R-:W-:Y:S01]  /*9cf0*/  F2FP.BF16.F32.PACK_AB R138, RZ, R138 ;  /* 0x0000008aff8a723e */ /* 0x000fe200000010ff */
[----:B------:R-:W-:Y:S01]  /*9d00*/  @P5 STG.E.U16 desc[UR36][R4.64+0x1c2], R137 ;  /* 0x0001c28904005986 */ /* 0x000fe2000c101524 */
[----:B------:R-:W-:-:S02]  /*9d10*/  ISETP.GT.AND P5, PT, R0, RZ, P4 ;  /* 0x000000ff0000720c */ /* 0x000fc400027a4270 */
[----:B------:R-:W-:Y:S01]  /*9d20*/  F2FP.BF16.F32.PACK_AB R139, RZ, R139 ;  /* 0x0000008bff8b723e */ /* 0x000fe200000010ff */
[----:B------:R-:W-:Y:S01]  /*9d30*/  @P1 STG.E.U16 desc[UR36][R6.64+0x1c0], R138 ;  /* 0x0001c08a06001986 */ /* 0x000fe2000c101524 */
[----:B------:R-:W-:Y:S02]  /*9d40*/  F2FP.BF16.F32.PACK_AB R140, RZ, R140 ;  /* 0x0000008cff8c723e */ /* 0x000fe400000010ff */
[C---:B------:R-:W-:Y:S01]  /*9d50*/  ISETP.GT.AND P3, PT, R0.reuse, RZ, P0 ;  /* 0x000000ff0000720c */ /* 0x040fe20000764270 */
[----:B------:R-:W-:Y:S01]  /*9d60*/  @P2 STG.E.U16 desc[UR36][R6.64+0x1c2], R139 ;  /* 0x0001c28b06002986 */ /* 0x000fe2000c101524 */
[C---:B------:R-:W-:Y:S02]  /*9d70*/  ISETP.GT.AND P4, PT, R0.reuse, 0x8, P4 ;  /* 0x000000080000780c */ /* 0x040fe40002784270 */
[----:B------:R-:W-:Y:S02]  /*9d80*/  F2FP.BF16.F32.PACK_AB R141, RZ, R141 ;  /* 0x0000008dff8d723e */ /* 0x000fe400000010ff */
[----:B------:R-:W-:Y:S01]  /*9d90*/  F2FP.BF16.F32.PACK_AB R142, RZ, R142 ;  /* 0x0000008eff8e723e */ /* 0x000fe200000010ff */
[----:B------:R-:W-:Y:S01]  /*9da0*/  @P5 STG.E.U16 desc[UR36][R4.64+0x1d0], R140 ;  /* 0x0001d08c04005986 */ /* 0x000fe2000c101524 */
[----:B------:R-:W-:-:S02]  /*9db0*/  ISETP.GT.AND P5, PT, R0, 0x8, P0 ;  /* 0x000000080000780c */ /* 0x000fc400007a4270 */
[----:B------:R-:W-:Y:S02]  /*9dc0*/  F2FP.BF16.F32.PACK_AB R143, RZ, R143 ;  /* 0x0000008fff8f723e */ /* 0x000fe400000010ff */
[C---:B------:R-:W-:Y:S01]  /*9dd0*/  ISETP.GT.AND P0, PT, R3.reuse, 0xf1, PT ;  /* 0x000000f10300780c */ /* 0x040fe20003f04270 */
[----:B------:R-:W-:Y:S01]  /*9de0*/  @P3 STG.E.U16 desc[UR36][R4.64+0x1d2], R141 ;  /* 0x0001d28d04003986 */ /* 0x000fe2000c101524 */
[----:B------:R-:W-:Y:S02]  /*9df0*/  ISETP.GT.AND P3, PT, R3, 0xf0, PT ;  /* 0x000000f00300780c */ /* 0x000fe40003f64270 */
[----:B------:R-:W-:Y:S01]  /*9e00*/  F2FP.BF16.F32.PACK_AB R144, RZ, R144 ;  /* 0x00000090ff90723e */ /* 0x000fe200000010ff */
[----:B------:R-:W-:Y:S01]  /*9e10*/  @P4 STG.E.U16 desc[UR36][R6.64+0x1d0], R142 ;  /* 0x0001d08e06004986 */ /* 0x000fe2000c101524 */
[C---:B------:R-:W-:Y:S02]  /*9e20*/  ISETP.GT.AND P4, PT, R0.reuse, RZ, P3 ;  /* 0x000000ff0000720c */ /* 0x040fe40001f84270 */
[----:B------:R-:W-:Y:S01]  /*9e30*/  F2FP.BF16.F32.PACK_AB R145, RZ, R145 ;  /* 0x00000091ff91723e */ /* 0x000fe200000010ff */
[----:B------:R-:W-:Y:S01]  /*9e40*/  @P5 STG.E.U16 desc[UR36][R6.64+0x1d2], R143 ;  /* 0x0001d28f06005986 */ /* 0x000fe2000c101524 */
[----:B------:R-:W-:-:S02]  /*9e50*/  ISETP.GT.AND P5, PT, R0, RZ, P0 ;  /* 0x000000ff0000720c */ /* 0x000fc400007a4270 */
[C---:B------:R-:W-:Y:S02]  /*9e60*/  ISETP.GT.AND P2, PT, R3.reuse, 0xf8, PT ;  /* 0x000000f80300780c */ /* 0x040fe40003f44270 */
[----:B------:R-:W-:Y:S02]  /*9e70*/  ISETP.GT.AND P1, PT, R3, 0xf9, PT ;  /* 0x000000f90300780c */ /* 0x000fe40003f24270 */
[C---:B------:R-:W-:Y:S02]  /*9e80*/  ISETP.GT.AND P3, PT, R0.reuse, 0x8, P3 ;  /* 0x000000080000780c */ /* 0x040fe40001f64270 */
[C---:B------:R-:W-:Y:S01]  /*9e90*/  ISETP.GT.AND P0, PT, R0.reuse, 0x8, P0 ;  /* 0x000000080000780c */ /* 0x040fe20000704270 */
[----:B------:R-:W-:Y:S01]  /*9ea0*/  @P4 STG.E.U16 desc[UR36][R4.64+0x1e0], R144 ;  /* 0x0001e09004004986 */ /* 0x000fe2000c101524 */
[C---:B------:R-:W-:Y:S02]  /*9eb0*/  ISETP.GT.AND P4, PT, R0.reuse, RZ, P1 ;  /* 0x000000ff0000720c */ /* 0x040fe40000f84270 */
[----:B------:R-:W-:Y:S01]  /*9ec0*/  F2FP.BF16.F32.PACK_AB R146, RZ, R146 ;  /* 0x00000092ff92723e */ /* 0x000fe200000010ff */
[----:B------:R-:W-:Y:S01]  /*9ed0*/  @P5 STG.E.U16 desc[UR36][R4.64+0x1e2], R145 ;  /* 0x0001e29104005986 */ /* 0x000fe2000c101524 */
[----:B------:R-:W-:-:S02]  /*9ee0*/  ISETP.GT.AND P5, PT, R0, RZ, P2 ;  /* 0x000000ff0000720c */ /* 0x000fc400017a4270 */
[C---:B------:R-:W-:Y:S02]  /*9ef0*/  ISETP.GT.AND P2, PT, R0.reuse, 0x8, P2 ;  /* 0x000000080000780c */ /* 0x040fe40001744270 */
[----:B------:R-:W-:Y:S01]  /*9f00*/  F2FP.BF16.F32.PACK_AB R147, RZ, R147 ;  /* 0x00000093ff93723e */ /* 0x000fe200000010ff */
[----:B------:R-:W-:Y:S01]  /*9f10*/  @P3 STG.E.U16 desc[UR36][R6.64+0x1e0], R146 ;  /* 0x0001e09206003986 */ /* 0x000fe2000c101524 */
[----:B------:R-:W-:Y:S02]  /*9f20*/  ISETP.GT.AND P1, PT, R0, 0x8, P1 ;  /* 0x000000080000780c */ /* 0x000fe40000f24270 */
[----:B------:R-:W-:Y:S01]  /*9f30*/  F2FP.BF16.F32.PACK_AB R148, RZ, R148 ;  /* 0x00000094ff94723e */ /* 0x000fe200000010ff */
[----:B------:R-:W-:Y:S01]  /*9f40*/  @P0 STG.E.U16 desc[UR36][R6.64+0x1e2], R147 ;  /* 0x0001e29306000986 */ /* 0x000fe2000c101524 */
[----:B------:R-:W-:Y:S02]  /*9f50*/  F2FP.BF16.F32.PACK_AB R149, RZ, R149 ;  /* 0x00000095ff95723e */ /* 0x000fe400000010ff */
[----:B------:R-:W-:Y:S01]  /*9f60*/  F2FP.BF16.F32.PACK_AB R150, RZ, R150 ;  /* 0x00000096ff96723e */ /* 0x000fe200000010ff */
[----:B------:R-:W-:Y:S01]  /*9f70*/  @P5 STG.E.U16 desc[UR36][R4.64+0x1f0], R148 ;  /* 0x0001f09404005986 */ /* 0x000fe2000c101524 */
[----:B------:R-:W-:-:S03]  /*9f80*/  F2FP.BF16.F32.PACK_AB R151, RZ, R151 ;  /* 0x00000097ff97723e */ /* 0x000fc600000010ff */
[----:B------:R0:W-:Y:S02]  /*9f90*/  @P4 STG.E.U16 desc[UR36][R4.64+0x1f2], R149 ;  /* 0x0001f29504004986 */ /* 0x0001e4000c101524 */
[----:B0-----:R-:W-:Y:S02]  /*9fa0*/  @P2 IMAD.MOV.U32 R4, RZ, RZ, R6 ;  /* 0x000000ffff042224 */ /* 0x001fe400078e0006 */
[----:B------:R-:W-:-:S05]  /*9fb0*/  @P2 IMAD.MOV.U32 R5, RZ, RZ, R7 ;  /* 0x000000ffff052224 */ /* 0x000fca00078e0007 */
[----:B------:R0:W-:Y:S04]  /*9fc0*/  @P2 STG.E.U16 desc[UR36][R4.64+0x1f0], R150 ;  /* 0x0001f09604002986 */ /* 0x0001e8000c101524 */
[----:B------:R0:W-:Y:S02]  /*9fd0*/  @P1 STG.E.U16 desc[UR36][R6.64+0x1f2], R151 ;  /* 0x0001f29706001986 */ /* 0x0001e4000c101524 */
.L_x_286:
[----:B------:R-:W-:Y:S05]  /*9fe0*/  BSYNC B0 ;  /* 0x0000000000007941 */ /* 0x000fea0003800000 */
.L_x_32:
[----:B------:R-:W-:Y:S01]  /*9ff0*/  ULDC UR4, c[0x0][0xc] ;  /* 0x0000030000047ab9 */ /* 0x000fe20000000800 */
[----:B------:R-:W-:Y:S01]  /*a000*/  ULDC UR5, c[0x0][0x10] ;  /* 0x0000040000057ab9 */ /* 0x000fe20000000800 */
[----:B0-----:R-:W0:Y:S01]  /*a010*/  LDC R3, c[0x0][0x14] ;  /* 0x00000500ff037b82 */ /* 0x001e220000000800 */
[----:B------:R-:W-:Y:S01]  /*a020*/  UIMAD.WIDE.U32 UR4, UR4, UR5, URZ ;  /* 0x00000005040472a5 */ /* 0x000fe2000f8e003f */
[----:B------:R-:W-:Y:S01]  /*a030*/  PRMT R0, RZ, 0x7610, R0 ;  /* 0x00007610ff007816 */ /* 0x000fe20000000000 */
[----:B------:R-:W-:Y:S02]  /*a040*/  IMAD.MOV.U32 R153, RZ, RZ, -0x1 ;  /* 0xffffffffff997424 */ /* 0x000fe400078e00ff */
[----:B------:R-:W-:Y:S02]  /*a050*/  IMAD.MOV.U32 R23, RZ, RZ, -0x1 ;  /* 0xffffffffff177424 */ /* 0x000fe400078e00ff */
[----:B0-----:R-:W-:-:S04]  /*a060*/  IMAD.WIDE.U32 R16, R3, UR4, R16 ;  /* 0x0000000403107c25 */ /* 0x001fc8000f8e0010 */
[----:B------:R-:W-:Y:S01]  /*a070*/  IMAD R3, R3, UR5, RZ ;  /* 0x0000000503037c24 */ /* 0x000fe2000f8e02ff */
[----:B------:R-:W-:Y:S02]  /*a080*/  ULDC.64 UR4, c[0x0][0x650] ;  /* 0x0001940000047ab9 */ /* 0x000fe40000000a00 */
[----:B------:R-:W-:Y:S01]  /*a090*/  ISETP.GE.U32.AND P0, PT, R16, UR4, PT ;  /* 0x0000000410007c0c */ /* 0x000fe2000bf06070 */
[----:B------:R-:W-:-:S05]  /*a0a0*/  IMAD.IADD R17, R17, 0x1, R3 ;  /* 0x0000000111117824 */ /* 0x000fca00078e0203 */
[----:B------:R-:W-:-:S13]  /*a0b0*/  ISETP.GE.U32.AND.EX P0, PT, R17, UR5, PT, P0 ;  /* 0x0000000511007c0c */ /* 0x000fda000bf06100 */
[----:B------:R-:W-:Y:S05]  /*a0c0*/  @P0 BRA `(.L_x_287) ;  /* 0x0000000400640947 */ /* 0x000fea0003800000 */
[----:B------:R-:W0:Y:S01]  /*a0d0*/  S2R R12, SR_CTAID.X ;  /* 0x00000000000c7919 */ /* 0x000e220000002500 */
[----:B------:R-:W0:Y:S01]  /*a0e0*/  LDC.64 R10, c[0x0][0x628] ;  /* 0x00018a00ff0a7b82 */ /* 0x000e220000000a00 */
[----:B------:R-:W-:Y:S01]  /*a0f0*/  ULDC UR4, c[0x0][0x150] ;  /* 0x0000540000047ab9 */ /* 0x000fe20000000800 */
[----:B-1234-:R-:W-:Y:S01]  /*a100*/  IMAD.MOV.U32 R8, RZ, RZ, R16 ;  /* 0x000000ffff087224 */ /* 0x01efe200078e0010 */
[----:B-----5:R-:W1:Y:S01]  /*a110*/  S2R R24, SR_CTAID.Y ;  /* 0x0000000000187919 */ /* 0x020e620000002600 */
[----:B------:R-:W-:-:S04]  /*a120*/  IMAD.MOV.U32 R9, RZ, RZ, R17 ;  /* 0x000000ffff097224 */ /* 0x000fc800078e0011 */
[----:B------:R-:W2:Y:S08]  /*a130*/  LDC R21, c[0x0][0x144] ;  /* 0x00005100ff157b82 */ /* 0x000eb00000000800 */
[----:B------:R-:W3:Y:S08]  /*a140*/  LDC R0, c[0x0][0x630] ;  /* 0x00018c00ff007b82 */ /* 0x000ef00000000800 */
[----:B------:R-:W4:Y:S01]  /*a150*/  LDC.64 R14, c[0x0][0x620] ;  /* 0x00018800ff0e7b82 */ /* 0x000f220000000a00 */
[----:B0-----:R-:W-:-:S04]  /*a160*/  ISETP.NE.U32.AND P0, PT, R10, RZ, PT ;  /* 0x000000ff0a00720c */ /* 0x001fc80003f05070 */
[----:B------:R-:W-:Y:S02]  /*a170*/  ISETP.NE.AND.EX P0, PT, R11, RZ, PT, P0 ;  /* 0x000000ff0b00720c */ /* 0x000fe40003f05300 */
[----:B------:R-:W-:-:S05]  /*a180*/  I2FP.F32.U32 R3, R12 ;  /* 0x0000000c00037245 */ /* 0x000fca0000201000 */
[----:B------:R-:W-:-:S04]  /*a190*/  FMUL R3, R3, UR4 ;  /* 0x0000000403037c20 */ /* 0x000fc80008400000 */
[----:B------:R0:W0:Y:S02]  /*a1a0*/  F2I.U32.TRUNC.NTZ R20, R3 ;  /* 0x0000000300147305 */ /* 0x000024000020f000 */
[----:B-123--:R-:W-:Y:S05]  /*a1b0*/  @!P0 BRA `(.L_x_288) ;  /* 0x0000000000288947 */ /* 0x00efea0003800000 */
[----:B0-----:R-:W0:Y:S02]  /*a1c0*/  LDC R3, c[0x0][0x634] ;  /* 0x00018d00ff037b82 */ /* 0x001e240000000800 */
        /* <DEDUP_REMOVED lines=9> */
.L_x_288:
[----:B------:R-:W1:Y:S01]  /*a260*/  LDC.64 R28, c[0x0][0x640] ;  /* 0x00019000ff1c7b82 */ /* 0x000e620000000a00 */
[-CC-:B------:R-:W-:Y:S01]  /*a270*/  SHF.R.U64 R23, R8, R0.reuse, R9.reuse ;  /* 0x0000000008177219 */ /* 0x180fe20000001209 */
[----:B0-----:R-:W-:Y:S01]  /*a280*/  IMAD.MOV R20, RZ, RZ, -R20 ;  /* 0x000000ffff147224 */ /* 0x001fe200078e0a14 */
[----:B------:R-:W-:Y:S01]  /*a290*/  SHF.R.U32.HI R0, RZ, R0, R9 ;  /* 0x00000000ff007219 */ /* 0x000fe20000011609 */
[----:B------:R-:W-:Y:S01]  /*a2a0*/  ULDC UR4, c[0x0][0x154] ;  /* 0x0000550000047ab9 */ /* 0x000fe20000000800 */
[----:B------:R-:W-:Y:S01]  /*a2b0*/  IADD3 R3, P0, RZ, -R23, RZ ;  /* 0x80000017ff037210 */ /* 0x000fe20007f1e0ff */
[----:B------:R-:W-:Y:S02]  /*a2c0*/  IMAD R21, R21, R20, R12 ;  /* 0x0000001415157224 */ /* 0x000fe400078e020c */
[----:B------:R-:W0:Y:S01]  /*a2d0*/  LDC R6, c[0x0][0x618] ;  /* 0x00018600ff067b82 */ /* 0x000e220000000800 */
[----:B------:R-:W-:Y:S02]  /*a2e0*/  IMAD.MOV.U32 R7, RZ, RZ, 0x1 ;  /* 0x00000001ff077424 */ /* 0x000fe400078e00ff */
[----:B------:R-:W-:-:S04]  /*a2f0*/  IMAD.X R5, RZ, RZ, ~R0, P0 ;  /* 0x000000ffff057224 */ /* 0x000fc800000e0e00 */
[-C--:B----4-:R-:W-:Y:S01]  /*a300*/  IMAD R0, R5, R14.reuse, RZ ;  /* 0x0000000e05007224 */ /* 0x090fe200078e02ff */
[----:B------:R-:W2:Y:S01]  /*a310*/  LDC R8, c[0x0][0x608] ;  /* 0x00018200ff087b82 */ /* 0x000ea20000000800 */
[----:B------:R-:W-:-:S04]  /*a320*/  IMAD.WIDE.U32 R4, R3, R14, R16 ;  /* 0x0000000e03047225 */ /* 0x000fc800078e0010 */
[----:B------:R-:W-:Y:S01]  /*a330*/  IMAD R3, R3, R15, R0 ;  /* 0x0000000f03037224 */ /* 0x000fe200078e0200 */
[----:B------:R-:W-:Y:S02]  /*a340*/  I2FP.F32.U32 R0, R24 ;  /* 0x0000001800007245 */ /* 0x000fe40000201000 */
[----:B------:R-:W3:Y:S01]  /*a350*/  LDC R26, c[0x0][0x658] ;  /* 0x00019600ff1a7b82 */ /* 0x000ee20000000800 */
[----:B------:R-:W-:Y:S01]  /*a360*/  IMAD.IADD R3, R5, 0x1, R3 ;  /* 0x0000000105037824 */ /* 0x000fe200078e0203 */
[----:B-1----:R-:W-:Y:S01]  /*a370*/  ISETP.NE.U32.AND P0, PT, R28, RZ, PT ;  /* 0x000000ff1c00720c */ /* 0x002fe20003f05070 */
[----:B------:R-:W-:Y:S01]  /*a380*/  FMUL R0, R0, UR4 ;  /* 0x0000000400007c20 */ /* 0x000fe20008400000 */
[----:B------:R-:W-:Y:S02]  /*a390*/  IMAD.MOV.U32 R5, RZ, RZ, -0x1 ;  /* 0xffffffffff057424 */ /* 0x000fe400078e00ff */
[----:B------:R-:W-:Y:S01]  /*a3a0*/  ISETP.NE.AND.EX P0, PT, R29, RZ, PT, P0 ;  /* 0x000000ff1d00720c */ /* 0x000fe20003f05300 */
[----:B------:R1:W4:Y:S01]  /*a3b0*/  F2I.U32.TRUNC.NTZ R13, R0 ;  /* 0x00000000000d7305 */ /* 0x000322000020f000 */
[----:B------:R-:W1:Y:S01]  /*a3c0*/  LDC R15, c[0x0][0x148] ;  /* 0x00005200ff0f7b82 */ /* 0x000e620000000800 */
[----:B0-----:R-:W-:-:S02]  /*a3d0*/  SHF.R.U64 R12, R4, R6, R3 ;  /* 0x00000006040c7219 */ /* 0x001fc40000001203 */
[----:B------:R-:W-:-:S05]  /*a3e0*/  SHF.R.U32.HI R3, RZ, R6, R3 ;  /* 0x00000006ff037219 */ /* 0x000fca0000011603 */
[----:B------:R-:W0:Y:S01]  /*a3f0*/  LDC R20, c[0x0][0x600] ;  /* 0x00018000ff147b82 */ /* 0x000e220000000800 */
[-CC-:B--2---:R-:W-:Y:S02]  /*a400*/  SHF.R.U64 R10, R12, R8.reuse, R3.reuse ;  /* 0x000000080c0a7219 */ /* 0x184fe40000001203 */
[----:B------:R-:W-:-:S05]  /*a410*/  SHF.R.U32.HI R3, RZ, R8, R3 ;  /* 0x00000008ff037219 */ /* 0x000fca0000011603 */
[----:B------:R-:W2:Y:S01]  /*a420*/  LDC R27, c[0x0][0x648] ;  /* 0x00019200ff1b7b82 */ /* 0x000ea20000000800 */
[-C--:B---3--:R-:W-:Y:S02]  /*a430*/  SHF.L.U32 R4, R5, R26.reuse, RZ ;  /* 0x0000001a05047219 */ /* 0x088fe400000006ff */
[--C-:B------:R-:W-:Y:S02]  /*a440*/  SHF.R.U64 R14, R10, R26, R3.reuse ;  /* 0x0000001a0a0e7219 */ /* 0x100fe40000001203 */
[----:B------:R-:W-:Y:S02]  /*a450*/  LOP3.LUT R25, RZ, R4, RZ, 0x33, !PT ;  /* 0x00000004ff197212 */ /* 0x000fe400078e33ff */
[-C--:B------:R-:W-:Y:S01]  /*a460*/  SHF.R.U32.HI R5, RZ, R26.reuse, R3 ;  /* 0x0000001aff057219 */ /* 0x080fe20000011603 */
[----:B------:R-:W3:Y:S01]  /*a470*/  LDC R30, c[0x0][0x638] ;  /* 0x00018e00ff1e7b82 */ /* 0x000ee20000000800 */
[----:B------:R-:W-:Y:S01]  /*a480*/  SHF.L.U32 R154, R7, R26, RZ ;  /* 0x0000001a079a7219 */ /* 0x000fe200000006ff */
[----:B------:R-:W-:-:S06]  /*a490*/  IMAD.MOV.U32 R4, RZ, RZ, R14 ;  /* 0x000000ffff047224 */ /* 0x000fcc00078e000e */
[----:B------:R-:W0:Y:S01]  /*a4a0*/  LDC R31, c[0x0][0x610] ;  /* 0x00018400ff1f7b82 */ /* 0x000e220000000800 */
[----:B----4-:R-:W-:Y:S05]  /*a4b0*/  @!P0 BRA `(.L_x_289) ;  /* 0x0000000000288947 */ /* 0x010fea0003800000 */
        /* <DEDUP_REMOVED lines=10> */
.L_x_289:
[----:B------:R-:W-:Y:S01]  /*a560*/  ISETP.NE.AND P0, PT, R2, 0x1, PT ;  /* 0x000000010200780c */ /* 0x000fe20003f05270 */
[----:B0-----:R-:W-:Y:S01]  /*a570*/  VIADD R7, R20, 0xffffffff ;  /* 0xffffffff14077836 */ /* 0x001fe20000000000 */
[----:B-12---:R-:W-:Y:S01]  /*a580*/  SHF.R.U64 R0, R4, R27, R5 ;  /* 0x0000001b04007219 */ /* 0x006fe20000001205 */
[----:B------:R-:W-:Y:S01]  /*a590*/  IMAD.MOV R13, RZ, RZ, -R13 ;  /* 0x000000ffff0d7224 */ /* 0x000fe200078e0a0d */
[----:B------:R-:W-:Y:S01]  /*a5a0*/  LOP3.LUT R5, R10, R25, RZ, 0xc0, !PT ;  /* 0x000000190a057212 */ /* 0x000fe200078ec0ff */
[----:B------:R-:W-:Y:S02]  /*a5b0*/  IMAD.MOV.U32 R4, RZ, RZ, 0x1 ;  /* 0x00000001ff047424 */ /* 0x000fe400078e00ff */
[----:B------:R-:W-:Y:S02]  /*a5c0*/  IMAD.MOV R3, RZ, RZ, -R0 ;  /* 0x000000ffff037224 */ /* 0x000fe400078e0a00 */
[----:B------:R-:W-:Y:S01]  /*a5d0*/  IMAD R154, R154, R0, R5 ;  /* 0x000000009a9a7224 */ /* 0x000fe200078e0205 */
[----:B------:R-:W-:Y:S01]  /*a5e0*/  LOP3.LUT R5, R12, R7, RZ, 0xc0, !PT ;  /* 0x000000070c057212 */ /* 0x000fe200078ec0ff */
[----:B---3--:R-:W-:-:S02]  /*a5f0*/  IMAD R0, R3, R30, R14 ;  /* 0x0000001e03007224 */ /* 0x008fc400078e020e */
[----:B------:R-:W-:Y:S02]  /*a600*/  @P0 IMAD R21, R15, R13, R24 ;  /* 0x0000000d0f150224 */ /* 0x000fe400078e0218 */
[----:B------:R-:W-:Y:S01]  /*a610*/  IMAD R3, R0, R20, R5 ;  /* 0x0000001400037224 */ /* 0x000fe200078e0205 */
[----:B------:R-:W-:Y:S01]  /*a620*/  PRMT R0, R4, 0x7610, R0 ;  /* 0x0000761004007816 */ /* 0x000fe20000000000 */
[----:B------:R-:W-:-:S05]  /*a630*/  IMAD R154, R154, R31, R21 ;  /* 0x0000001f9a9a7224 */ /* 0x000fca00078e0215 */
[----:B------:R-:W-:Y:S02]  /*a640*/  SEL R153, R3, R154, !P0 ;  /* 0x0000009a03997207 */ /* 0x000fe40004000000 */
[----:B------:R-:W-:-:S07]  /*a650*/  SEL R154, R154, R3, !P0 ;  /* 0x000000039a9a7207 */ /* 0x000fce0004000000 */
.L_x_287:
[----:B------:R-:W-:-:S13]  /*a660*/  LOP3.LUT P0, RZ, R0, 0xff, RZ, 0xc0, !PT ;  /* 0x000000ff00ff7812 */ /* 0x000fda000780c0ff */
[----:B------:R-:W-:Y:S05]  /*a670*/  @P0 BRA `(.L_x_290) ;  /* 0xffffff6800d00947 */ /* 0x000fea000383ffff */
[----:B------:R-:W-:Y:S05]  /*a680*/  EXIT ;  /* 0x000000000000794d */ /* 0x000fea0003800000 */
.L_x_7:
[----:B0-----:R-:W-:Y:S01]  /*a690*/  ULDC.64 UR4, c[0x0][0x650] ;  /* 0x0001940000047ab9 */ /* 0x001fe20000000a00 */
        /* <DEDUP_REMOVED lines=25> */
.L_x_292:
[----:B------:R-:W0:Y:S01]  /*a830*/  LDC.64 R28, c[0x0][0x640] ;  /* 0x00019000ff1c7b82 */ /* 0x000e220000000a00 */
[-CC-:B------:R-:W-:Y:S01]  /*a840*/  SHF.R.U64 R21, R12, R6.reuse, R13.reuse ;  /* 0x000000060c157219 */ /* 0x180fe2000000120d */
[----:B------:R-:W-:Y:S01]  /*a850*/  IMAD.MOV.U32 R30, RZ, RZ, 0x1 ;  /* 0x00000001ff1e7424 */ /* 0x000fe200078e00ff */
[----:B------:R-:W-:Y:S02]  /*a860*/  SHF.R.U32.HI R6, RZ, R6, R13 ;  /* 0x00000006ff067219 */ /* 0x000fe4000001160d */
        /* <DEDUP_REMOVED lines=8> */
[----:B------:R-:W-:Y:S01]  /*a8f0*/  IMAD.IADD R9, R9, 0x1, R11 ;  /* 0x0000000109097824 */ /* 0x000fe200078e020b */
[----:B0-----:R-:W-:-:S04]  /*a900*/  ISETP.NE.U32.AND P0, PT, R28, RZ, PT ;  /* 0x000000ff1c00720c */ /* 0x001fc80003f05070 */
[----:B------:R-:W-:Y:S02]  /*a910*/  ISETP.NE.AND.EX P0, PT, R29, RZ, PT, P0 ;  /* 0x000000ff1d00720c */ /* 0x000fe40003f05300 */
[----:B------:R-:W0:Y:S01]  /*a920*/  LDC R22, c[0x0][0x600] ;  /* 0x00018000ff167b82 */ /* 0x000e220000000800 */
[-CC-:B-1----:R-:W-:Y:S01]  /*a930*/  SHF.R.U64 R14, R8, R10.reuse, R9.reuse ;  /* 0x0000000a080e7219 */ /* 0x182fe20000001209 */
[----:B------:R-:W-:Y:S01]  /*a940*/  IMAD.MOV.U32 R8, RZ, RZ, -0x1 ;  /* 0xffffffffff087424 */ /* 0x000fe200078e00ff */
[----:B------:R-:W-:-:S05]  /*a950*/  SHF.R.U32.HI R9, RZ, R10, R9 ;  /* 0x0000000aff097219 */ /* 0x000fca0000011609 */
[----:B------:R-:W1:Y:S01]  /*a960*/  LDC R24, c[0x0][0x648] ;  /* 0x00019200ff187b82 */ /* 0x000e620000000800 */
[-CC-:B--2---:R-:W-:Y:S02]  /*a970*/  SHF.R.U64 R23, R14, R12.reuse, R9.reuse ;  /* 0x0000000c0e177219 */ /* 0x184fe40000001209 */
[----:B------:R-:W-:-:S05]  /*a980*/  SHF.R.U32.HI R6, RZ, R12, R9 ;  /* 0x0000000cff067219 */ /* 0x000fca0000011609 */
[----:B------:R-:W2:Y:S01]  /*a990*/  LDC R26, c[0x0][0x638] ;  /* 0x00018e00ff1a7b82 */ /* 0x000ea20000000800 */
[-C--:B---3--:R-:W-:Y:S02]  /*a9a0*/  SHF.L.U32 R8, R8, R27.reuse, RZ ;  /* 0x0000001b08087219 */ /* 0x088fe400000006ff */
[-CC-:B------:R-:W-:Y:S02]  /*a9b0*/  SHF.R.U64 R25, R23, R27.reuse, R6.reuse ;  /* 0x0000001b17197219 */ /* 0x180fe40000001206 */
[----:B------:R-:W-:Y:S02]  /*a9c0*/  LOP3.LUT R32, RZ, R8, RZ, 0x33, !PT ;  /* 0x00000008ff207212 */ /* 0x000fe400078e33ff */
[----:B------:R-:W-:Y:S01]  /*a9d0*/  SHF.R.U32.HI R9, RZ, R27, R6 ;  /* 0x0000001bff097219 */ /* 0x000fe20000011606 */
[----:B------:R-:W3:Y:S01]  /*a9e0*/  LDC R31, c[0x0][0x610] ;  /* 0x00018400ff1f7b82 */ /* 0x000ee20000000800 */
[----:B------:R-:W-:Y:S01]  /*a9f0*/  IMAD.MOV.U32 R8, RZ, RZ, R25 ;  /* 0x000000ffff087224 */ /* 0x000fe200078e0019 */
[----:B------:R-:W-:Y:S06]  /*aa00*/  @!P0 BRA `(.L_x_293) ;  /* 0x0000000000288947 */ /* 0x000fec0003800000 */
        /* <DEDUP_REMOVED lines=10> */
.L_x_293:
[----:B------:R-:W-:Y:S01]  /*aab0*/  ISETP.NE.AND P0, PT, R2, 0x1, PT ;  /* 0x000000010200780c */ /* 0x000fe20003f05270 */
[----:B------:R-:W-:Y:S01]  /*aac0*/  IMAD.MOV.U32 R13, RZ, RZ, R21 ;  /* 0x000000ffff0d7224 */ /* 0x000fe200078e0015 */
[----:B-1----:R-:W-:Y:S01]  /*aad0*/  SHF.R.U64 R6, R8, R24, R9 ;  /* 0x0000001808067219 */ /* 0x002fe20000001209 */
[----:B0-----:R-:W-:Y:S01]  /*aae0*/  VIADD R9, R22, 0xffffffff ;  /* 0xffffffff16097836 */ /* 0x001fe20000000000 */
[----:B------:R-:W-:Y:S02]  /*aaf0*/  SHF.L.U32 R30, R30, R27, RZ ;  /* 0x0000001b1e1e7219 */ /* 0x000fe400000006ff */
[----:B------:R-:W-:Y:S01]  /*ab00*/  LOP3.LUT R5, R23, R32, RZ, 0xc0, !PT ;  /* 0x0000002017057212 */ /* 0x000fe200078ec0ff */
[----:B------:R-:W-:-:S04]  /*ab10*/  IMAD.MOV R8, RZ, RZ, -R6 ;  /* 0x000000ffff087224 */ /* 0x000fc800078e0a06 */
[----:B------:R-:W-:Y:S01]  /*ab20*/  IMAD R6, R30, R6, R5 ;  /* 0x000000061e067224 */ /* 0x000fe200078e0205 */
[----:B------:R-:W-:Y:S01]  /*ab30*/  LOP3.LUT R5, R14, R9, RZ, 0xc0, !PT ;  /* 0x000000090e057212 */ /* 0x000fe200078ec0ff */
[----:B------:R-:W-:Y:S02]  /*ab40*/  @P0 IMAD R3, R7, R20, R4 ;  /* 0x0000001407030224 */ /* 0x000fe400078e0204 */
[----:B--2---:R-:W-:Y:S02]  /*ab50*/  IMAD R4, R8, R26, R25 ;  /* 0x0000001a08047224 */ /* 0x004fe400078e0219 */
[----:B---3--:R-:W-:Y:S02]  /*ab60*/  IMAD R3, R6, R31, R3 ;  /* 0x0000001f06037224 */ /* 0x008fe400078e0203 */
[----:B------:R-:W-:Y:S02]  /*ab70*/  IMAD R4, R4, R22, R5 ;  /* 0x0000001604047224 */ /* 0x000fe400078e0205 */
[----:B------:R-:W-:-:S03]  /*ab80*/  IMAD.MOV.U32 R8, RZ, RZ, 0x1 ;  /* 0x00000001ff087424 */ /* 0x000fc600078e00ff */
[----:B------:R-:W-:Y:S02]  /*ab90*/  SEL R6, R4, R3, !P0 ;  /* 0x0000000304067207 */ /* 0x000fe40004000000 */
[----:B------:R-:W-:-:S07]  /*aba0*/  SEL R12, R3, R4, !P0 ;  /* 0x00000004030c7207 */ /* 0x000fce0004000000 */
.L_x_291:
[----:B------:R-:W-:-:S08]  /*abb0*/  NOP ;  /* 0x0000000000007918 */ /* 0x000fd00000000000 */
[----:B------:R-:W0:-:S00]  /*abc0*/  USETMAXREG.DEALLOC.CTAPOOL 0x28 ;  /* 0x00000028000079c8 */ /* 0x000e0000080e0500 */
[----:B0-----:R-:W-:-:S13]  /*abd0*/  ISETP.NE.AND P0, PT, R0, RZ, PT ;  /* 0x000000ff0000720c */ /* 0x001fda0003f05270 */
[----:B------:R-:W-:Y:S05]  /*abe0*/  @P0 EXIT ;  /* 0x000000000000094d */ /* 0x000fea0003800000 */
[----:B------:R-:W-:Y:S01]  /*abf0*/  LOP3.LUT P0, RZ, R8, 0xff, RZ, 0xc0, !PT ;  /* 0x000000ff08ff7812 */ /* 0x000fe2000780c0ff */
[----:B------:R-:W-:Y:S02]  /*ac00*/  IMAD.MOV.U32 R10, RZ, RZ, 0x1 ;  /* 0x00000001ff0a7424 */ /* 0x000fe400078e00ff */
[----:B------:R-:W-:-:S10]  /*ac10*/  IMAD.MOV.U32 R9, RZ, RZ, RZ ;  /* 0x000000ffff097224 */ /* 0x000fd400078e00ff */
[----:B------:R-:W-:Y:S05]  /*ac20*/  @!P0 BRA `(.L_x_294) ;  /* 0x0000000c00b48947 */ /* 0x000fea0003800000 */
[----:B------:R-:W0:Y:S01]  /*ac30*/  LDC R0, c[0x0][0x28c] ;  /* 0x0000a300ff007b82 */ /* 0x000e220000000800 */
[----:B------:R-:W-:Y:S01]  /*ac40*/  ULDC UR5, c[0x0][0x658] ;  /* 0x0001960000057ab9 */ /* 0x000fe20000000800 */
[----:B------:R-:W-:Y:S01]  /*ac50*/  UMOV UR11, 0xffffffff ;  /* 0xffffffff000b7882 */ /* 0x000fe20000000000 */
[----:B------:R-:W-:Y:S01]  /*ac60*/  UMOV UR14, 0x1 ;  /* 0x00000001000e7882 */ /* 0x000fe20000000000 */
[----:B------:R-:W-:Y:S01]  /*ac70*/  USHF.L.U32 UR11, UR11, UR5, URZ ;  /* 0x000000050b0b7299 */ /* 0x000fe2000800063f */
[----:B------:R-:W-:Y:S01]  /*ac80*/  BSSY B0, `(.L_x_294) ;  /* 0x00000e7000007945 */ /* 0x000fe20003800000 */
[----:B------:R-:W-:Y:S01]  /*ac90*/  ULDC UR9, c[0x0][0xc] ;  /* 0x0000030000097ab9 */ /* 0x000fe20000000800 */
[----:B------:R-:W-:Y:S01]  /*aca0*/  ULDC UR12, c[0x0][0x10] ;  /* 0x00000400000c7ab9 */ /* 0x000fe20000000800 */
[----:B------:R-:W1:Y:S01]  /*acb0*/  S2UR UR8, SR_CgaCtaId ;  /* 0x00000000000879c3 */ /* 0x000e620000008800 */
[----:B------:R-:W-:Y:S01]  /*acc0*/  ULOP3.LUT UR13, URZ, UR11, URZ, 0x33, !UPT ;  /* 0x0000000b3f0d7292 */ /* 0x000fe2000f8e333f */
[----:B------:R-:W-:Y:S01]  /*acd0*/  LOP3.LUT R11, R19, 0x2, RZ, 0xfc, !PT ;  /* 0x00000002130b7812 */ /* 0x000fe200078efcff */
[----:B------:R-:W-:Y:S01]  /*ace0*/  IMAD.MOV.U32 R10, RZ, RZ, 0x1 ;  /* 0x00000001ff0a7424 */ /* 0x000fe200078e00ff */
[----:B------:R-:W-:Y:S01]  /*acf0*/  ULDC UR4, c[0x0][0x600] ;  /* 0x0001800000047ab9 */ /* 0x000fe20000000800 */
[----:B------:R-:W-:Y:S01]  /*ad00*/  IMAD.MOV.U32 R9, RZ, RZ, RZ ;  /* 0x000000ffff097224 */ /* 0x000fe200078e00ff */
[----:B------:R-:W-:Y:S01]  /*ad10*/  UMOV UR30, 0x5 ;  /* 0x00000005001e7882 */ /* 0x000fe20000000000 */
[----:B------:R-:W-:-:S02]  /*ad20*/  UIADD3 UR4, UR4, -0x1, URZ ;  /* 0xffffffff04047890 */ /* 0x000fc4000fffe03f */
[----:B------:R-:W-:Y:S01]  /*ad30*/  USHF.L.U32 UR5, UR14, UR5, URZ ;  /* 0x000000050e057299 */ /* 0x000fe2000800063f */
[----:B------:R-:W-:Y:S01]  /*ad40*/  ULDC.64 UR40, c[0x0][0x198] ;  /* 0x0000660000287ab9 */ /* 0x000fe20000000a00 */
[----:B0-----:R-:W-:-:S05]  /*ad50*/  VIADD R0, R0, 0x7f ;  /* 0x0000007f00007836 */ /* 0x001fca0000000000 */
[----:B------:R-:W-:Y:S01]  /*ad60*/  SHF.R.S32.HI R3, RZ, 0x1f, R0 ;  /* 0x0000001fff037819 */ /* 0x000fe20000011400 */
[----:B-1----:R-:W-:-:S03]  /*ad70*/  ULOP3.LUT UR10, UR8, 0x1, URZ, 0xc0, !UPT ;  /* 0x00000001080a7892 */ /* 0x002fc6000f8ec03f */
[----:B------:R-:W-:Y:S01]  /*ad80*/  LEA.HI R3, R3, R0, RZ, 0x7 ;  /* 0x0000000003037211 */ /* 0x000fe200078f38ff */
[----:B------:R-:W-:Y:S01]  /*ad90*/  USHF.R.U32.HI UR37, URZ, 0x1, UR8 ;  /* 0x000000013f257899 */ /* 0x000fe20008011608 */
[----:B------:R-:W-:Y:S01]  /*ada0*/  IMAD.MOV.U32 R0, RZ, RZ, 0x1 ;  /* 0x00000001ff007424 */ /* 0x000fe200078e00ff */
[----:B------:R-:W-:Y:S01]  /*adb0*/  USHF.L.U32 UR6, UR8, 0x7, URZ ;  /* 0x0000000708067899 */ /* 0x000fe2000800063f */
[--C-:B------:R-:W-:Y:S01]  /*adc0*/  SHF.R.S32.HI R8, RZ, 0x7, R3.reuse ;  /* 0x00000007ff087819 */ /* 0x100fe20000011403 */
[----:B------:R-:W-:Y:S02]  /*add0*/  USHF.L.U32 UR7, UR8, 0xd, URZ ;  /* 0x0000000d08077899 */ /* 0x000fe4000800063f */
[----:B------:R-:W-:Y:S01]  /*ade0*/  ULOP3.LUT UR8, UR8, 0xfffffffe, URZ, 0xc0, !UPT ;  /* 0xfffffffe08087892 */ /* 0x000fe2000f8ec03f */
[----:B------:R-:W-:Y:S01]  /*adf0*/  PRMT R3, R0, 0x7610, R3 ;  /* 0x0000761000037816 */ /* 0x000fe20000000003 */
[----:B------:R-:W-:Y:S01]  /*ae00*/  UISETP.GT.U32.AND UP0, UPT, UR10, 0xffff, UPT ;  /* 0x0000ffff0a00788c */ /* 0x000fe2000bf04070 */
[----:B------:R-:W-:Y:S01]  /*ae10*/  VIADD R0, R8, 0x1 ;  /* 0x0000000108007836 */ /* 0x000fe20000000000 */
[----:B------:R-:W-:-:S02]  /*ae20*/  USHF.L.U32 UR21, UR14, UR8, URZ ;  /* 0x000000080e157299 */ /* 0x000fc4000800063f */
[----:B------:R-:W-:Y:S02]  /*ae30*/  ULOP3.LUT UR11, UR8, 0x1, URZ, 0xfc, !UPT ;  /* 0x00000001080b7892 */ /* 0x000fe4000f8efc3f */
[----:B------:R-:W-:Y:S02]  /*ae40*/  UIMAD.WIDE.U32 UR8, UR9, UR12, URZ ;  /* 0x0000000c090872a5 */ /* 0x000fe4000f8e003f */
[----:B------:R-:W-:Y:S01]  /*ae50*/  USEL UR10, UR10, 0xffff, !UP0 ;  /* 0x0000ffff0a0a7887 */ /* 0x000fe2000c000000 */
[----:B------:R-:W-:Y:S01]  /*ae60*/  ULDC UR12, c[0x0][0x14] ;  /* 0x00000500000c7ab9 */ /* 0x000fe20000000800 */
[----:B------:R-:W-:Y:S02]  /*ae70*/  USHF.L.U32 UR11, UR14, UR11, URZ ;  /* 0x0000000b0e0b7299 */ /* 0x000fe4000800063f */
[----:B------:R-:W-:Y:S02]  /*ae80*/  UIMAD.WIDE.U32 UR38, UR8, UR12, URZ ;  /* 0x0000000c082672a5 */ /* 0x000fe4000f8e003f */
[----:B------:R-:W-:-:S02]  /*ae90*/  UIMAD UR29, UR9, UR12, URZ ;  /* 0x0000000c091d72a4 */ /* 0x000fc4000f8e023f */
[----:B------:R-:W-:Y:S02]  /*aea0*/  ULOP3.LUT UR10, UR10, 0xffff, URZ, 0xc0, !UPT ;  /* 0x0000ffff0a0a7892 */ /* 0x000fe4000f8ec03f */
[----:B------:R-:W-:Y:S02]  /*aeb0*/  ULOP3.LUT UR6, UR6, 0x80, URZ, 0xc0, !UPT ;  /* 0x0000008006067892 */ /* 0x000fe4000f8ec03f */
[----:B------:R-:W-:Y:S02]  /*aec0*/  ULOP3.LUT UR7, UR7, 0x2000, URZ, 0xc0, !UPT ;  /* 0x0000200007077892 */ /* 0x000fe4000f8ec03f */
[----:B------:R-:W-:Y:S02]  /*aed0*/  ULOP3.LUT UR21, UR21, UR11, URZ, 0xfc, !UPT ;  /* 0x0000000b15157292 */ /* 0x000fe4000f8efc3f */
[----:B------:R-:W-:Y:S02]  /*aee0*/  UIADD3 UR29, UR39, UR29, URZ ;  /* 0x0000001d271d7290 */ /* 0x000fe4000fffe03f */
[----:B------:R-:W-:-:S12]  /*aef0*/  USHF.L.U32 UR30, UR30, UR10, URZ ;  /* 0x0000000a1e1e7299 */ /* 0x000fd8000800063f */
.L_x_305:
[----:B------:R-:W-:-:S03]  /*af00*/  UMOV UR8, 0xffffffff ;  /* 0xffffffff00087882 */ /* 0x000fc60000000000 */
[----:B------:R-:W-:Y:S05]  /*af10*/  BRA.DIV UR8, `(.L_x_295) ;  /* 0x0000000e08987947 */ /* 0x000fea000b800000 */
[----:B------:R-:W-:-:S13]  /*af20*/  ELECT P6, URZ, PT ;  /* 0x00000000003f782f */ /* 0x000fda00038c0000 */
.L_x_314:
[----:B------:R-:W0:Y:S01]  /*af30*/  LDC R4, c[0x0][0x28c] ;  /* 0x0000a300ff047b82 */ /* 0x000e220000000800 */
[----:B------:R-:W-:Y:S01]  /*af40*/  BSSY B1, `(.L_x_296) ;  /* 0x0000048000017945 */ /* 0x000fe20003800000 */
[----:B0-----:R-:W-:-:S13]  /*af50*/  ISETP.LT.OR P6, PT, R4, 0x1, !P6 ;  /* 0x000000010400780c */ /* 0x001fda00077c1670 */
[----:B------:R-:W-:Y:S05]  /*af60*/  @P6 BRA `(.L_x_297) ;  /* 0x0000000400146947 */ /* 0x000fea0003800000 */
[----:B------:R-:W-:Y:S01]  /*af70*/  LEA R12, R12, UR37, 0x1 ;  /* 0x000000250c0c7c11 */ /* 0x000fe2000f8e08ff */
[----:B------:R-:W-:Y:S01]  /*af80*/  IMAD.MOV.U32 R22, RZ, RZ, RZ ;  /* 0x000000ffff167224 */ /* 0x000fe200078e00ff */
[----:B------:R-:W-:Y:S01]  /*af90*/  LEA R15, R6, UR6, 0x8 ;  /* 0x00000006060f7c11 */ /* 0x000fe2000f8e40ff */
[----:B------:R-:W-:Y:S02]  /*afa0*/  IMAD.MOV.U32 R4, RZ, RZ, R0 ;  /* 0x000000ffff047224 */ /* 0x000fe400078e0000 */
[----:B------:R-:W-:Y:S02]  /*afb0*/  IMAD.MOV.U32 R5, RZ, RZ, R10 ;  /* 0x000000ffff057224 */ /* 0x000fe400078e000a */
[----:B------:R-:W-:Y:S02]  /*afc0*/  IMAD.MOV.U32 R6, RZ, RZ, R9 ;  /* 0x000000ffff067224 */ /* 0x000fe400078e0009 */
[----:B------:R-:W-:-:S07]  /*afd0*/  IMAD.SHL.U32 R14, R12, 0x40, RZ ;  /* 0x000000400c0e7824 */ /* 0x000fce00078e00ff */
.L_x_300:
[----:B------:R-:W0:Y:S01]  /*afe0*/  S2R R12, SR_CgaCtaId ;  /* 0x00000000000c7919 */ /* 0x000e220000008800 */
[----:B------:R-:W-:Y:S02]  /*aff0*/  MOV R7, 0x400 ;  /* 0x0000040000077802 */ /* 0x000fe40000000f00 */
[----:B------:R-:W-:Y:S02]  /*b000*/  LOP3.LUT P1, RZ, R18, 0x7f, RZ, 0xc0, !PT ;  /* 0x0000007f12ff7812 */ /* 0x000fe4000782c0ff */
[----:B0-----:R-:W-:Y:S02]  /*b010*/  LEA R21, R12, R7, 0x18 ;  /* 0x000000070c157211 */ /* 0x001fe400078ec0ff */
[----:B------:R-:W-:-:S09]  /*b020*/  SHF.L.U32 R7, R5, 0x1f, RZ ;  /* 0x0000001f05077819 */ /* 0x000fd200000006ff */
[----:B------:R-:W0:Y:S01]  /*b030*/  @!P1 LDC R12, c[0x0][0x500] ;  /* 0x00014000ff0c9b82 */ /* 0x000e220000000800 */
[----:B------:R-:W-:-:S04]  /*b040*/  IMAD R20, R6, 0x8, R21 ;  /* 0x0000000806147824 */ /* 0x000fc800078e0215 */
[----:B------:R-:W1:Y:S02]  /*b050*/  SYNCS.PHASECHK.TRANS64.TRYWAIT P0, [R20+URZ+0x10], R7 ;  /* 0x00001007140075a7 */ /* 0x000e64000800017f */
[----:B-1----:R-:W-:Y:S05]  /*b060*/  @!P0 BRA `(.L_x_298) ;  /* 0x0000000c00648947 */ /* 0x002fea0003800000 */
.L_x_315:
[----:B-1----:R-:W-:Y:S01]  /*b070*/  PRMT R7, R11, 0x9910, RZ ;  /* 0x000099100b077816 */ /* 0x002fe200000000ff */
[----:B0-----:R0:W-:Y:S03]  /*b080*/  @!P1 SYNCS.ARRIVE.TRANS64 RZ, [R20+URZ], R12 ;  /* 0x0000000c14ff99a7 */ /* 0x0011e6000800003f */
[----:B------:R-:W-:-:S13]  /*b090*/  ISETP.NE.AND P0, PT, R7, 0x2, PT ;  /* 0x000000020700780c */ /* 0x000fda0003f05270 */
[----:B0-----:R-:W-:Y:S05]  /*b0a0*/  @P0 BRA `(.L_x_299) ;  /* 0x0000000000040947 */ /* 0x001fea0003800000 */
[----:B------:R-:W-:Y:S01]  /*b0b0*/  BPT.TRAP 0x1 ;  /* 0x000000040000795c */ /* 0x000fe20000300000 */
.L_x_299:
[----:B------:R-:W-:Y:S01]  /*b0c0*/  LEA R7, R6, UR37, 0x2 ;  /* 0x0000002506077c11 */ /* 0x000fe2000f8e10ff */
[----:B------:R-:W-:Y:S01]  /*b0d0*/  VIADD R4, R4, 0xffffffff ;  /* 0xffffffff04047836 */ /* 0x000fe20000000000 */
[----:B------:R-:W-:Y:S01]  /*b0e0*/  LEA R12, R6, UR7, 0xf ;  /* 0x00000007060c7c11 */ /* 0x000fe2000f8e78ff */
[----:B------:R-:W-:Y:S01]  /*b0f0*/  UIADD3 UR14, UP0, UR40, 0xf0, URZ ;  /* 0x000000f0280e7890 */ /* 0x000fe2000ff1e03f */
[----:B------:R-:W-:Y:S01]  /*b100*/  R2UR UR34, R22 ;  /* 0x00000000162272ca */ /* 0x000fe200000e0000 */
[----:B------:R-:W-:Y:S01]  /*b110*/  IMAD.SHL.U32 R7, R7, 0x1000, RZ ;  /* 0x0000100007077824 */ /* 0x000fe200078e00ff */
[----:B------:R-:W-:Y:S01]  /*b120*/  R2UR UR33, R20 ;  /* 0x00000000142172ca */ /* 0x000fe200000e0000 */
[--C-:B------:R-:W-:Y:S01]  /*b130*/  IMAD R12, R12, 0x2, R21.reuse ;  /* 0x000000020c0c7824 */ /* 0x100fe200078e0215 */
[----:B------:R-:W-:Y:S01]  /*b140*/  R2UR UR36, R13 ;  /* 0x000000000d2472ca */ /* 0x000fe200000e0000 */
[----:B------:R-:W-:Y:S01]  /*b150*/  IMAD R7, R7, 0x2, R21 ;  /* 0x0000000207077824 */ /* 0x000fe200078e0215 */
[----:B------:R-:W-:Y:S01]  /*b160*/  R2UR UR35, R14 ;  /* 0x000000000e2372ca */ /* 0x000fe200000e0000 */
[----:B------:R-:W-:Y:S01]  /*b170*/  UIADD3 UR42, UP1, UR40, 0x1f0, URZ ;  /* 0x000001f0282a7890 */ /* 0x000fe2000ff3e03f */
[----:B------:R-:W-:Y:S01]  /*b180*/  R2UR UR8, R12 ;  /* 0x000000000c0872ca */ /* 0x000fe200000e0000 */
[----:B------:R-:W-:Y:S01]  /*b190*/  UIADD3.X UR15, URZ, UR41, URZ, UP0, !UPT ;  /* 0x000000293f0f7290 */ /* 0x000fe200087fe43f */
[----:B------:R-:W-:Y:S01]  /*b1a0*/  R2UR UR24, R7 ;  /* 0x00000000071872ca */ /* 0x000fe200000e0000 */
[----:B------:R-:W-:Y:S01]  /*b1b0*/  UPRMT UR31, URZ, 0x5410, UR30 ;  /* 0x000054103f1f7896 */ /* 0x000fe2000800001e */
[----:B------:R-:W-:Y:S01]  /*b1c0*/  R2UR UR19, R15 ;  /* 0x000000000f1372ca */ /* 0x000fe200000e0000 */
[----:B------:R-:W-:Y:S01]  /*b1d0*/  UIADD3 UR26, UR34, 0x40, URZ ;  /* 0x00000040221a7890 */ /* 0x000fe2000fffe03f */
[----:B------:R-:W-:Y:S01]  /*b1e0*/  ISETP.GT.AND P1, PT, R4, 0x1, PT ;  /* 0x000000010400780c */ /* 0x000fe20003f24270 */
[----:B------:R-:W-:Y:S01]  /*b1f0*/  UIADD3.X UR43, URZ, UR41, URZ, UP1, !UPT ;  /* 0x000000293f2b7290 */ /* 0x000fe20008ffe43f */
[----:B------:R-:W-:Y:S01]  /*b200*/  VIADD R6, R6, 0x1 ;  /* 0x0000000106067836 */ /* 0x000fe20000000000 */
[----:B------:R-:W-:Y:S01]  /*b210*/  UPRMT UR44, URZ, 0x5410, UR21 ;  /* 0x000054103f2c7896 */ /* 0x000fe20008000015 */
[----:B------:R-:W-:Y:S01]  /*b220*/  VIADD R22, R22, 0x80 ;  /* 0x0000008016167836 */ /* 0x000fe20000000000 */
[----:B------:R-:W-:Y:S01]  /*b230*/  UMOV UR22, 0x0 ;  /* 0x0000000000167882 */ /* 0x000fe20000000000 */
[----:B------:R-:W-:Y:S01]  /*b240*/  UMOV UR23, 0x10000000 ;  /* 0x1000000000177882 */ /* 0x000fe20000000000 */
[----:B------:R-:W-:Y:S01]  /*b250*/  UIADD3 UR16, UR8, 0x10100, URZ ;  /* 0x0001010008107890 */ /* 0x000fe2000fffe03f */
[----:B------:R-:W-:Y:S01]  /*b260*/  ISETP.NE.AND P0, PT, R6, 0x2, PT ;  /* 0x000000020600780c */ /* 0x000fe20003f05270 */
[----:B------:R-:W-:-:S02]  /*b270*/  UIADD3 UR32, UR24, 0x100, URZ ;  /* 0x0000010018207890 */ /* 0x000fc4000fffe03f */
[----:B------:R-:W-:Y:S01]  /*b280*/  UIADD3 UR24, UR24, 0x4100, URZ ;  /* 0x0000410018187890 */ /* 0x000fe2000fffe03f */
[----:B------:R-:W-:Y:S01]  /*b290*/  SEL R12, RZ, 0x1, P0 ;  /* 0x00000001ff0c7807 */ /* 0x000fe20000000000 */
[----:B------:R-:W-:Y:S01]  /*b2a0*/  UIADD3 UR8, UR8, 0x18100, URZ ;  /* 0x0001810008087890 */ /* 0x000fe2000fffe03f */
[----:B------:R-:W-:Y:S01]  /*b2b0*/  SEL R6, R6, RZ, P0 ;  /* 0x000000ff06067207 */ /* 0x000fe20000000000 */
[----:B------:R-:W-:Y:S01]  /*b2c0*/  UMOV UR25, UR33 ;  /* 0x0000002100197c82 */ /* 0x000fe20008000000 */
[----:B------:R-:W-:Y:S01]  /*b2d0*/  UMOV UR28, UR36 ;  /* 0x00000024001c7c82 */ /* 0x000fe20008000000 */
[----:B------:R-:W-:Y:S01]  /*b2e0*/  UMOV UR27, UR35 ;  /* 0x00000023001b7c82 */ /* 0x000fe20008000000 */
[----:B------:R-:W-:Y:S01]  /*b2f0*/  UMOV UR17, UR33 ;  /* 0x0000002100117c82 */ /* 0x000fe20008000000 */
[----:B------:R-:W-:Y:S01]  /*b300*/  UMOV UR18, UR34 ;  /* 0x0000002200127c82 */ /* 0x000fe20008000000 */
[----:B------:R-:W-:Y:S01]  /*b310*/  UMOV UR20, UR36 ;  /* 0x0000002400147c82 */ /* 0x000fe20008000000 */
[----:B------:R0:W-:Y:S01]  /*b320*/  UTMALDG.3D.MULTICAST [UR32], [UR14], UR31, desc[UR22] ;  /* 0x000016200e0073b4 */ /* 0x0001e2000801181f */
[----:B------:R-:W-:Y:S01]  /*b330*/  UMOV UR9, UR33 ;  /* 0x0000002100097c82 */ /* 0x000fe20008000000 */
[----:B------:R-:W-:Y:S01]  /*b340*/  UMOV UR11, UR19 ;  /* 0x00000013000b7c82 */ /* 0x000fe20008000000 */
[----:B------:R-:W-:Y:S01]  /*b350*/  UMOV UR12, UR36 ;  /* 0x00000024000c7c82 */ /* 0x000fe20008000000 */
[----:B------:R-:W-:Y:S01]  /*b360*/  UMOV UR10, UR26 ;  /* 0x0000001a000a7c82 */ /* 0x000fe20008000000 */
[----:B------:R-:W-:Y:S01]  /*b370*/  LOP3.LUT R5, R5, R12, RZ, 0x3c, !PT ;  /* 0x0000000c05057212 */ /* 0x000fe200078e3cff */
[----:B------:R0:W-:Y:S01]  /*b380*/  UTMALDG.3D.MULTICAST [UR24], [UR14], UR31, desc[UR22] ;  /* 0x000016180e0073b4 */ /* 0x0001e2000801181f */
[----:B------:R0:W-:Y:S01]  /*b390*/  UTMALDG.3D.MULTICAST [UR16], [UR42], UR44, desc[UR22] ;  /* 0x000016102a0073b4 */ /* 0x0001e2000801182c */
[----:B------:R0:W-:Y:S02]  /*b3a0*/  UTMALDG.3D.MULTICAST [UR8], [UR42], UR44, desc[UR22] ;  /* 0x000016082a0073b4 */ /* 0x0001e4000801182c */
[----:B0-----:R-:W-:Y:S05]  /*b3b0*/  @P1 BRA `(.L_x_300) ;  /* 0xfffffffc00081947 */ /* 0x001fea000383ffff */
.L_x_297:
[----:B------:R-:W-:Y:S05]  /*b3c0*/  BSYNC B1 ;  /* 0x0000000000017941 */ /* 0x000fea0003800000 */
.L_x_296:
[----:B------:R-:W-:Y:S01]  /*b3d0*/  LOP3.LUT P1, RZ, R3, 0xff, RZ, 0xc0, !PT ;  /* 0x000000ff03ff7812 */ /* 0x000fe2000782c0ff */
[----:B------:R-:W-:Y:S01]  /*b3e0*/  IMAD.IADD R9, R8, 0x1, R9 ;  /* 0x0000000108097824 */ /* 0x000fe200078e0209 */
[----:B------:R-:W-:Y:S01]  /*b3f0*/  IADD3 R16, P2, R16, UR38, RZ ;  /* 0x0000002610107c10 */ /* 0x000fe2000ff5e0ff */
[----:B------:R-:W-:Y:S01]  /*b400*/  ULDC.64 UR8, c[0x0][0x650] ;  /* 0x0001940000087ab9 */ /* 0x000fe20000000a00 */
[----:B------:R-:W-:Y:S01]  /*b410*/  BSSY B1, `(.L_x_301) ;  /* 0x000006b000017945 */ /* 0x000fe20003800000 */
[----:B------:R-:W-:Y:S01]  /*b420*/  IMAD.MOV.U32 R12, RZ, RZ, -0x1 ;  /* 0xffffffffff0c7424 */ /* 0x000fe200078e00ff */
[----:B------:R-:W-:Y:S01]  /*b430*/  SHF.R.U32.HI R3, RZ, 0x1, R9 ;  /* 0x00000001ff037819 */ /* 0x000fe20000011609 */
[----:B------:R-:W-:Y:S01]  /*b440*/  IMAD.MOV.U32 R6, RZ, RZ, -0x1 ;  /* 0xffffffffff067424 */ /* 0x000fe200078e00ff */
[----:B------:R-:W-:Y:S01]  /*b450*/  ISETP.GT.U32.AND P0, PT, R9, 0x1, PT ;  /* 0x000000010900780c */ /* 0x000fe20003f04070 */
[----:B------:R-:W-:Y:S01]  /*b460*/  IMAD.MOV.U32 R13, RZ, RZ, -0x1 ;  /* 0xffffffffff0d7424 */ /* 0x000fe200078e00ff */
[----:B------:R-:W-:-:S02]  /*b470*/  LOP3.LUT R3, R3, 0x1, RZ, 0xc0, !PT ;  /* 0x0000000103037812 */ /* 0x000fc400078ec0ff */
[----:B------:R-:W-:Y:S01]  /*b480*/  ISETP.LT.U32.AND P0, PT, R8, 0x2, P0 ;  /* 0x000000020800780c */ /* 0x000fe20000701070 */
[----:B------:R-:W0:Y:S01]  /*b490*/  @P1 S2R R5, SR_CgaCtaId ;  /* 0x0000000000051919 */ /* 0x000e220000008800 */
[----:B------:R-:W-:Y:S02]  /*b4a0*/  @P1 MOV R4, 0x400 ;  /* 0x0000040000041802 */ /* 0x000fe40000000f00 */
[----:B------:R-:W-:Y:S02]  /*b4b0*/  IADD3.X R17, R17, UR29, RZ, P2, !PT ;  /* 0x0000001d11117c10 */ /* 0x000fe400097fe4ff */
[----:B------:R-:W-:Y:S02]  /*b4c0*/  ISETP.GE.U32.AND P2, PT, R16, UR8, PT ;  /* 0x0000000810007c0c */ /* 0x000fe4000bf46070 */
[----:B------:R-:W-:Y:S02]  /*b4d0*/  LOP3.LUT R9, R9, 0x1, RZ, 0xc0, !PT ;  /* 0x0000000109097812 */ /* 0x000fe400078ec0ff */
[----:B0-----:R-:W-:-:S04]  /*b4e0*/  @P1 LEA R4, R5, R4, 0x18 ;  /* 0x0000000405041211 */ /* 0x001fc800078ec0ff */
[----:B------:R0:W-:Y:S01]  /*b4f0*/  @P1 SYNCS.ARRIVE.TRANS64.A1T0 RZ, [R4+URZ+0x38], RZ ;  /* 0x000038ff04ff19a7 */ /* 0x0001e2000810003f */
[----:B------:R-:W-:Y:S02]  /*b500*/  ISETP.NE.U32.AND P1, PT, R3, 0x1, PT ;  /* 0x000000010300780c */ /* 0x000fe40003f25070 */
[----:B------:R-:W-:Y:S02]  /*b510*/  SEL R3, RZ, 0x1, !P0 ;  /* 0x00000001ff037807 */ /* 0x000fe40004000000 */
[----:B------:R-:W-:Y:S02]  /*b520*/  ISETP.GE.U32.AND.EX P0, PT, R17, UR9, PT, P2 ;  /* 0x0000000911007c0c */ /* 0x000fe4000bf06120 */
[----:B------:R-:W-:-:S04]  /*b530*/  ISETP.GT.U32.AND P1, PT, R8, 0x1, !P1 ;  /* 0x000000010800780c */ /* 0x000fc80004f24070 */
[----:B0-----:R-:W-:-:S04]  /*b540*/  SEL R4, RZ, 0x1, !P1 ;  /* 0x00000001ff047807 */ /* 0x001fc80004800000 */
[--C-:B------:R-:W-:Y:S02]  /*b550*/  LOP3.LUT R10, R4, R10, R3.reuse, 0x96, !PT ;  /* 0x0000000a040a7212 */ /* 0x100fe400078e9603 */
[----:B------:R-:W-:Y:S02]  /*b560*/  PRMT R4, RZ, 0x7610, R4 ;  /* 0x00007610ff047816 */ /* 0x000fe40000000004 */
[----:B------:R-:W-:Y:S01]  /*b570*/  PRMT R3, RZ, 0x7610, R3 ;  /* 0x00007610ff037816 */ /* 0x000fe20000000003 */
[----:B------:R-:W-:Y:S06]  /*b580*/  @P0 BRA `(.L_x_302) ;  /* 0x00000004004c0947 */ /* 0x000fec0003800000 */
[----:B------:R-:W0:Y:S01]  /*b590*/  S2R R14, SR_CTAID.X ;  /* 0x00000000000e7919 */ /* 0x000e220000002500 */
[----:B------:R-:W-:Y:S01]  /*b5a0*/  ULDC.64 UR8, c[0x0][0x628] ;  /* 0x00018a0000087ab9 */ /* 0x000fe20000000a00 */
[----:B------:R-:W1:Y:S01]  /*b5b0*/  LDC R15, c[0x0][0x144] ;  /* 0x00005100ff0f7b82 */ /* 0x000e620000000800 */
[----:B------:R-:W-:Y:S01]  /*b5c0*/  ISETP.NE.U32.AND P0, PT, RZ, UR8, PT ;  /* 0x00000008ff007c0c */ /* 0x000fe2000bf05070 */
[----:B------:R-:W2:Y:S01]  /*b5d0*/  S2R R12, SR_CTAID.Y ;  /* 0x00000000000c7919 */ /* 0x000ea20000002600 */
[----:B------:R-:W-:Y:S01]  /*b5e0*/  ULDC UR10, c[0x0][0x150] ;  /* 0x00005400000a7ab9 */ /* 0x000fe20000000800 */
[----:B------:R-:W-:Y:S01]  /*b5f0*/  ULDC UR11, c[0x0][0x630] ;  /* 0x00018c00000b7ab9 */ /* 0x000fe20000000800 */
[----:B------:R-:W-:Y:S01]  /*b600*/  ISETP.NE.AND.EX P0, PT, RZ, UR9, PT, P0 ;  /* 0x00000009ff007c0c */ /* 0x000fe2000bf05300 */
[----:B------:R-:W-:Y:S01]  /*b610*/  IMAD.MOV.U32 R4, RZ, RZ, R16 ;  /* 0x000000ffff047224 */ /* 0x000fe200078e0010 */
[----:B0-----:R-:W-:-:S05]  /*b620*/  I2FP.F32.U32 R5, R14 ;  /* 0x0000000e00057245 */ /* 0x001fca0000201000 */
[----:B------:R-:W-:Y:S01]  /*b630*/  FMUL R20, R5, UR10 ;  /* 0x0000000a05147c20 */ /* 0x000fe20008400000 */
[----:B------:R-:W-:-:S05]  /*b640*/  IMAD.MOV.U32 R5, RZ, RZ, R17 ;  /* 0x000000ffff057224 */ /* 0x000fca00078e0011 */
[----:B--2---:R-:W-:Y:S05]  /*b650*/  @!P0 BRA `(.L_x_303) ;  /* 0x0000000000288947 */ /* 0x004fea0003800000 */
[----:B------:R-:W-:Y:S02]  /*b660*/  ULDC UR10, c[0x0][0x634] ;  /* 0x00018d00000a7ab9 */ /* 0x000fe40000000800 */
[----:B------:R-:W-:-:S05]  /*b670*/  IADD3 R5, P0, R16, UR10, RZ ;  /* 0x0000000a10057c10 */ /* 0x000fca000ff1e0ff */
[----:B------:R-:W-:-:S04]  /*b680*/  IMAD.X R13, RZ, RZ, R17, P0 ;  /* 0x000000ffff0d7224 */ /* 0x000fc800000e0611 */
[----:B------:R-:W-:-:S04]  /*b690*/  IMAD.WIDE.U32 R6, R13, UR8, RZ ;  /* 0x000000080d067c25 */ /* 0x000fc8000f8e00ff */
[----:B------:R-:W-:-:S04]  /*b6a0*/  IMAD.WIDE.U32 R6, P0, R5, UR9, R6 ;  /* 0x0000000905067c25 */ /* 0x000fc8000f800006 */
[----:B------:R-:W-:-:S04]  /*b6b0*/  IMAD.WIDE.U32 R4, R5, UR8, RZ ;  /* 0x0000000805047c25 */ /* 0x000fc8000f8e00ff */
[----:B------:R-:W-:Y:S01]  /*b6c0*/  IMAD.MOV.U32 R4, RZ, RZ, R7 ;  /* 0x000000ffff047224 */ /* 0x000fe200078e0007 */
[----:B------:R-:W-:Y:S01]  /*b6d0*/  IADD3 RZ, P1, R5, R6, RZ ;  /* 0x0000000605ff7210 */ /* 0x000fe20007f3e0ff */
[----:B------:R-:W-:-:S04]  /*b6e0*/  IMAD.X R5, RZ, RZ, RZ, P0 ;  /* 0x000000ffff057224 */ /* 0x000fc800000e06ff */
[----:B------:R-:W-:-:S08]  /*b6f0*/  IMAD.WIDE.U32.X R4, R13, UR9, R4, P1 ;  /* 0x000000090d047c25 */ /* 0x000fd000088e0404 */
.L_x_303:
[--C-:B------:R-:W-:Y:S01]  /*b700*/  SHF.R.U64 R13, R4, UR11, R5.reuse ;  /* 0x0000000b040d7c19 */ /* 0x100fe20008001205 */
[----:B------:R-:W0:Y:S01]  /*b710*/  F2I.U32.TRUNC.NTZ R20, R20 ;  /* 0x0000001400147305 */ /* 0x000e22000020f000 */
[----:B------:R-:W-:Y:S01]  /*b720*/  SHF.R.U32.HI R4, RZ, UR11, R5 ;  /* 0x0000000bff047c19 */ /* 0x000fe20008011605 */
[----:B------:R-:W-:Y:S01]  /*b730*/  ULDC.64 UR8, c[0x0][0x620] ;  /* 0x0001880000087ab9 */ /* 0x000fe20000000a00 */
[----:B------:R-:W-:Y:S01]  /*b740*/  IADD3 R7, P0, RZ, -R13, RZ ;  /* 0x8000000dff077210 */ /* 0x000fe20007f1e0ff */
[----:B------:R-:W-:Y:S01]  /*b750*/  ULDC.64 UR10, c[0x0][0x640] ;  /* 0x00019000000a7ab9 */ /* 0x000fe20000000a00 */
[----:B------:R-:W2:Y:S03]  /*b760*/  LDC R21, c[0x0][0x148] ;  /* 0x00005200ff157b82 */ /* 0x000ea60000000800 */
[----:B------:R-:W-:Y:S01]  /*b770*/  IMAD.X R4, RZ, RZ, ~R4, P0 ;  /* 0x000000ffff047224 */ /* 0x000fe200000e0e04 */
[----:B------:R-:W-:-:S03]  /*b780*/  ISETP.NE.U32.AND P0, PT, RZ, UR10, PT ;  /* 0x0000000aff007c0c */ /* 0x000fc6000bf05070 */
[----:B------:R-:W-:Y:S01]  /*b790*/  IMAD R6, R4, UR8, RZ ;  /* 0x0000000804067c24 */ /* 0x000fe2000f8e02ff */
[----:B------:R-:W-:Y:S01]  /*b7a0*/  ISETP.NE.AND.EX P0, PT, RZ, UR11, PT, P0 ;  /* 0x0000000bff007c0c */ /* 0x000fe2000bf05300 */
[----:B------:R-:W-:Y:S01]  /*b7b0*/  IMAD.WIDE.U32 R4, R7, UR8, R16 ;  /* 0x0000000807047c25 */ /* 0x000fe2000f8e0010 */
[----:B------:R-:W-:-:S03]  /*b7c0*/  ULDC UR8, c[0x0][0x618] ;  /* 0x0001860000087ab9 */ /* 0x000fc60000000800 */
[----:B------:R-:W-:Y:S01]  /*b7d0*/  IMAD R7, R7, UR9, R6 ;  /* 0x0000000907077c24 */ /* 0x000fe2000f8e0206 */
[----:B------:R-:W-:Y:S01]  /*b7e0*/  ULDC UR9, c[0x0][0x154] ;  /* 0x0000550000097ab9 */ /* 0x000fe20000000800 */
[----:B0-----:R-:W-:Y:S02]  /*b7f0*/  IMAD.MOV R6, RZ, RZ, -R20 ;  /* 0x000000ffff067224 */ /* 0x001fe400078e0a14 */
[----:B------:R-:W-:Y:S02]  /*b800*/  IMAD.IADD R5, R5, 0x1, R7 ;  /* 0x0000000105057824 */ /* 0x000fe400078e0207 */
[----:B-1----:R-:W-:Y:S01]  /*b810*/  IMAD R14, R15, R6, R14 ;  /* 0x000000060f0e7224 */ /* 0x002fe200078e020e */
[----:B------:R-:W-:Y:S02]  /*b820*/  I2FP.F32.U32 R6, R12 ;  /* 0x0000000c00067245 */ /* 0x000fe40000201000 */
[--C-:B------:R-:W-:Y:S02]  /*b830*/  SHF.R.U64 R15, R4, UR8, R5.reuse ;  /* 0x00000008040f7c19 */ /* 0x100fe40008001205 */
[----:B------:R-:W-:Y:S01]  /*b840*/  SHF.R.U32.HI R4, RZ, UR8, R5 ;  /* 0x00000008ff047c19 */ /* 0x000fe20008011605 */
[----:B------:R-:W-:Y:S01]  /*b850*/  FMUL R6, R6, UR9 ;  /* 0x0000000906067c20 */ /* 0x000fe20008400000 */
[----:B------:R-:W-:-:S02]  /*b860*/  ULDC UR8, c[0x0][0x608] ;  /* 0x0001820000087ab9 */ /* 0x000fc40000000800 */
[--C-:B------:R-:W-:Y:S01]  /*b870*/  SHF.R.U64 R22, R15, UR8, R4.reuse ;  /* 0x000000080f167c19 */ /* 0x100fe20008001204 */
[----:B------:R0:W1:Y:S01]  /*b880*/  F2I.U32.TRUNC.NTZ R24, R6 ;  /* 0x0000000600187305 */ /* 0x000062000020f000 */
[----:B------:R-:W-:Y:S01]  /*b890*/  SHF.R.U32.HI R5, RZ, UR8, R4 ;  /* 0x00000008ff057c19 */ /* 0x000fe20008011604 */
[----:B------:R-:W-:-:S03]  /*b8a0*/  ULDC UR8, c[0x0][0x658] ;  /* 0x0001960000087ab9 */ /* 0x000fc60000000800 */
[--C-:B------:R-:W-:Y:S02]  /*b8b0*/  SHF.R.U64 R20, R22, UR8, R5.reuse ;  /* 0x0000000816147c19 */ /* 0x100fe40008001205 */
[----:B------:R-:W-:-:S03]  /*b8c0*/  SHF.R.U32.HI R23, RZ, UR8, R5 ;  /* 0x00000008ff177c19 */ /* 0x000fc60008011605 */
[----:B------:R-:W-:Y:S02]  /*b8d0*/  IMAD.MOV.U32 R4, RZ, RZ, R20 ;  /* 0x000000ffff047224 */ /* 0x000fe400078e0014 */
[----:B------:R-:W-:Y:S01]  /*b8e0*/  IMAD.MOV.U32 R5, RZ, RZ, R23 ;  /* 0x000000ffff057224 */ /* 0x000fe200078e0017 */
[----:B0-----:R-:W-:Y:S06]  /*b8f0*/  @!P0 BRA `(.L_x_304) ;  /* 0x0000000000288947 */ /* 0x001fec0003800000 */
        /* <DEDUP_REMOVED lines=10> */
.L_x_304:
[----:B------:R-:W-:Y:S01]  /*b9a0*/  ISETP.NE.AND P0, PT, R2, 0x1, PT ;  /* 0x000000010200780c */ /* 0x000fe20003f05270 */
[----:B------:R-:W-:Y:S01]  /*b9b0*/  ULDC UR8, c[0x0][0x648] ;  /* 0x0001920000087ab9 */ /* 0x000fe20000000800 */
[----:B------:R-:W-:Y:S01]  /*b9c0*/  LOP3.LUT R22, R22, UR13, RZ, 0xc0, !PT ;  /* 0x0000000d16167c12 */ /* 0x000fe2000f8ec0ff */
[----:B-1----:R-:W-:Y:S01]  /*b9d0*/  IMAD.MOV R24, RZ, RZ, -R24 ;  /* 0x000000ffff187224 */ /* 0x002fe200078e0a18 */
[----:B------:R-:W-:Y:S01]  /*b9e0*/  SHF.R.U64 R5, R4, UR8, R5 ;  /* 0x0000000804057c19 */ /* 0x000fe20008001205 */
[----:B------:R-:W-:Y:S01]  /*b9f0*/  ULDC UR8, c[0x0][0x638] ;  /* 0x00018e0000087ab9 */ /* 0x000fe20000000800 */
[----:B------:R-:W-:Y:S01]  /*ba00*/  LOP3.LUT R15, R15, UR4, RZ, 0xc0, !PT ;  /* 0x000000040f0f7c12 */ /* 0x000fe2000f8ec0ff */
[----:B------:R-:W-:Y:S01]  /*ba10*/  ULDC UR9, c[0x0][0x610] ;  /* 0x0001840000097ab9 */ /* 0x000fe20000000800 */
[----:B------:R-:W-:Y:S02]  /*ba20*/  IMAD.MOV.U32 R4, RZ, RZ, 0x1 ;  /* 0x00000001ff047424 */ /* 0x000fe400078e00ff */
[----:B------:R-:W-:-:S02]  /*ba30*/  IMAD.MOV R7, RZ, RZ, -R5 ;  /* 0x000000ffff077224 */ /* 0x000fc400078e0a05 */
[----:B------:R-:W-:Y:S02]  /*ba40*/  IMAD R5, R5, UR5, R22 ;  /* 0x0000000505057c24 */ /* 0x000fe4000f8e0216 */
[----:B--2---:R-:W-:Y:S02]  /*ba50*/  @P0 IMAD R14, R21, R24, R12 ;  /* 0x00000018150e0224 */ /* 0x004fe400078e020c */
[----:B------:R-:W-:Y:S01]  /*ba60*/  IMAD R20, R7, UR8, R20 ;  /* 0x0000000807147c24 */ /* 0x000fe2000f8e0214 */
[----:B------:R-:W-:Y:S01]  /*ba70*/  ULDC UR8, c[0x0][0x600] ;  /* 0x0001800000087ab9 */ /* 0x000fe20000000800 */
[----:B------:R-:W-:Y:S02]  /*ba80*/  IMAD R14, R5, UR9, R14 ;  /* 0x00000009050e7c24 */ /* 0x000fe4000f8e020e */
[----:B------:R-:W-:-:S05]  /*ba90*/  IMAD R5, R20, UR8, R15 ;  /* 0x0000000814057c24 */ /* 0x000fca000f8e020f */
[----:B------:R-:W-:Y:S02]  /*baa0*/  SEL R6, R5, R14, !P0 ;  /* 0x0000000e05067207 */ /* 0x000fe40004000000 */
[----:B------:R-:W-:-:S07]  /*bab0*/  SEL R12, R14, R5, !P0 ;  /* 0x000000050e0c7207 */ /* 0x000fce0004000000 */
.L_x_302:
[----:B------:R-:W-:Y:S05]  /*bac0*/  BSYNC B1 ;  /* 0x0000000000017941 */ /* 0x000fea0003800000 */
.L_x_301:
[----:B------:R-:W-:-:S13]  /*bad0*/  LOP3.LUT P0, RZ, R4, 0xff, RZ, 0xc0, !PT ;  /* 0x000000ff04ff7812 */ /* 0x000fda000780c0ff */
[----:B------:R-:W-:Y:S05]  /*bae0*/  @P0 BRA `(.L_x_305) ;  /* 0xfffffff400040947 */ /* 0x000fea000383ffff */
[----:B------:R-:W-:Y:S05]  /*baf0*/  BSYNC B0 ;  /* 0x0000000000007941 */ /* 0x000fea0003800000 */
.L_x_294:
[----:B------:R-:W-:-:S03]  /*bb00*/  UMOV UR8, 0xffffffff ;  /* 0xffffffff00087882 */ /* 0x000fc60000000000 */
[----:B------:R-:W-:Y:S05]  /*bb10*/  BRA.DIV UR8, `(.L_x_306) ;  /* 0x0000000208cc7947 */ /* 0x000fea000b800000 */
[----:B------:R-:W-:-:S13]  /*bb20*/  ELECT P6, URZ, PT ;  /* 0x00000000003f782f */ /* 0x000fda00038c0000 */
.L_x_318:
[----:B------:R-:W-:Y:S04]  /*bb30*/  BSSY B0, `(.L_x_307) ;  /* 0x0000019000007945 */ /* 0x000fe80003800000 */
[----:B------:R-:W-:Y:S05]  /*bb40*/  @!P6 BRA `(.L_x_308) ;  /* 0x00000000005ce947 */ /* 0x000fea0003800000 */
[----:B------:R-:W-:-:S04]  /*bb50*/  LOP3.LUT R19, R19, 0x2, RZ, 0xfc, !PT ;  /* 0x0000000213137812 */ /* 0x000fc800078efcff */
[----:B------:R-:W-:-:S13]  /*bb60*/  ISETP.NE.AND P0, PT, R19, 0x3, PT ;  /* 0x000000031300780c */ /* 0x000fda0003f05270 */
[----:B------:R-:W-:Y:S05]  /*bb70*/  @!P0 BRA `(.L_x_309) ;  /* 0x0000000000048947 */ /* 0x000fea0003800000 */
[----:B------:R-:W-:Y:S01]  /*bb80*/  BPT.TRAP 0x1 ;  /* 0x000000040000795c */ /* 0x000fe20000300000 */
.L_x_309:
[----:B------:R-:W0:Y:S01]  /*bb90*/  S2R R3, SR_CgaCtaId ;  /* 0x0000000000037919 */ /* 0x000e220000008800 */
[----:B------:R-:W-:Y:S02]  /*bba0*/  MOV R0, 0x400 ;  /* 0x0000040000007802 */ /* 0x000fe40000000f00 */
[----:B------:R-:W-:Y:S02]  /*bbb0*/  SHF.L.U32 R2, R10, 0x1f, RZ ;  /* 0x0000001f0a027819 */ /* 0x000fe400000006ff */
[----:B0-----:R-:W-:-:S05]  /*bbc0*/  LEA R0, R3, R0, 0x18 ;  /* 0x0000000003007211 */ /* 0x001fca00078ec0ff */
[----:B------:R-:W-:-:S04]  /*bbd0*/  VIADD R0, R0, 0x10 ;  /* 0x0000001000007836 */ /* 0x000fc80000000000 */
[C---:B------:R-:W-:Y:S02]  /*bbe0*/  IMAD R5, R9.reuse, 0x8, R0 ;  /* 0x0000000809057824 */ /* 0x040fe400078e0200 */
[----:B------:R-:W-:Y:S02]  /*bbf0*/  VIADD R9, R9, 0x1 ;  /* 0x0000000109097836 */ /* 0x000fe40000000000 */
[----:B------:R-:W0:Y:S03]  /*bc00*/  SYNCS.PHASECHK.TRANS64.TRYWAIT P0, [R5+URZ], R2 ;  /* 0x00000002050075a7 */ /* 0x000e26000800017f */
[----:B------:R-:W-:-:S04]  /*bc10*/  ISETP.NE.AND P1, PT, R9, 0x2, PT ;  /* 0x000000020900780c */ /* 0x000fc80003f25270 */
[----:B------:R-:W-:Y:S02]  /*bc20*/  SEL R3, RZ, 0x1, P1 ;  /* 0x00000001ff037807 */ /* 0x000fe40000800000 */
[----:B------:R-:W-:Y:S02]  /*bc30*/  SEL R9, R9, RZ, P1 ;  /* 0x000000ff09097207 */ /* 0x000fe40000800000 */
[----:B------:R-:W-:Y:S01]  /*bc40*/  LOP3.LUT R3, R10, R3, RZ, 0x3c, !PT ;  /* 0x000000030a037212 */ /* 0x000fe200078e3cff */
[----:B0-----:R-:W-:Y:S06]  /*bc50*/  @!P0 BRA `(.L_x_310) ;  /* 0x00000000009c8947 */ /* 0x001fec0003800000 */
.L_x_319:
[----:B------:R-:W-:Y:S01]  /*bc60*/  IMAD R9, R9, 0x8, R0 ;  /* 0x0000000809097824 */ /* 0x000fe200078e0200 */
[----:B------:R-:W-:-:S07]  /*bc70*/  SHF.L.U32 R0, R3, 0x1f, RZ ;  /* 0x0000001f03007819 */ /* 0x000fce00000006ff */
.L_x_311:
[----:B-1----:R1:W2:Y:S02]  /*bc80*/  SYNCS.PHASECHK.TRANS64.TRYWAIT P0, [R9+URZ], R0 ;  /* 0x00000000090075a7 */ /* 0x0022a4000800017f */
[----:B--2---:R-:W-:Y:S05]  /*bc90*/  @!P0 NANOSLEEP.SYNCS 0x989680 ;  /* 0x009896800000895d */ /* 0x004fea0003900000 */
[----:B------:R-:W2:Y:S02]  /*bca0*/  @!P0 SYNCS.PHASECHK.TRANS64 P0, [R9+URZ], R0 ;  /* 0x00000000090085a7 */ /* 0x000ea4000800007f */
[----:B--2---:R-:W-:Y:S05]  /*bcb0*/  @!P0 BRA `(.L_x_311) ;  /* 0xfffffffc00f08947 */ /* 0x004fea000383ffff */
.L_x_308:
[----:B------:R-:W-:Y:S05]  /*bcc0*/  BSYNC B0 ;  /* 0x0000000000007941 */ /* 0x000fea0003800000 */
.L_x_307:
[----:B------:R-:W-:Y:S05]  /*bcd0*/  EXIT ;  /* 0x000000000000794d */ /* 0x000fea0003800000 */
.L_x_21:
[----:B---3--:R3:W4:Y:S02]  /*bce0*/  SYNCS.PHASECHK.TRANS64.TRYWAIT P1, [R3+URZ], R0 ;  /* 0x00000000030075a7 */ /* 0x008724000802017f */
[----:B----4-:R-:W-:Y:S05]  /*bcf0*/  @!P1 NANOSLEEP.SYNCS 0x989680 ;  /* 0x009896800000995d */ /* 0x010fea0003900000 */
[----:B------:R-:W4:Y:S02]  /*bd00*/  @!P1 SYNCS.PHASECHK.TRANS64 P1, [R3+URZ], R0 ;  /* 0x00000000030095a7 */ /* 0x000f24000802007f */
[----:B----4-:R-:W-:Y:S05]  /*bd10*/  @!P1 BRA `(.L_x_21) ;  /* 0xfffffffc00f09947 */ /* 0x010fea000383ffff */
[----:B------:R-:W-:Y:S05]  /*bd20*/  BRA `(.L_x_20) ;  /* 0xffffff5400ec7947 */ /* 0x000fea000383ffff */
.L_x_26:
[----:B-1----:R1:W2:Y:S02]  /*bd30*/  SYNCS.PHASECHK.TRANS64.TRYWAIT P1, [R5+URZ], R4 ;  /* 0x00000004050075a7 */ /* 0x0022a4000802017f */
[----:B--2---:R-:W-:Y:S05]  /*bd40*/  @!P1 NANOSLEEP.SYNCS 0x989680 ;  /* 0x009896800000995d */ /* 0x004fea0003900000 */
[----:B------:R-:W2:Y:S02]  /*bd50*/  @!P1 SYNCS.PHASECHK.TRANS64 P1, [R5+URZ], R4 ;  /* 0x00000004050095a7 */ /* 0x000ea4000802007f */
[----:B--2---:R-:W-:Y:S05]  /*bd60*/  @!P1 BRA `(.L_x_26) ;  /* 0xfffffffc00f09947 */ /* 0x004fea000383ffff */
[----:B------:R-:W-:Y:S05]  /*bd70*/  BRA `(.L_x_25) ;  /* 0xffffff5c00687947 */ /* 0x000fea000383ffff */
.L_x_295:
[----:B------:R-:W-:Y:S01]  /*bd80*/  BSSY B1, `(.L_x_312) ;  /* 0x0000006000017945 */ /* 0x000fe20003800000 */
[----:B------:R-:W-:-:S07]  /*bd90*/  IMAD.MOV.U32 R15, RZ, RZ, -0x1 ;  /* 0xffffffffff0f7424 */ /* 0x000fce00078e00ff */
[----:B------:R-:W-:Y:S05]  /*bda0*/  WARPSYNC.COLLECTIVE R15, `(.L_x_313) ;  /* 0x000000000f0c7348 */ /* 0x000fea0003c00000 */
[----:B------:R-:W-:Y:S02]  /*bdb0*/  ELECT P6, UR62, PT ;  /* 0x00000000003e782f */ /* 0x000fe400038c0000 */
[----:B------:R-:W-:Y:S01]  /*bdc0*/  MOV R14, UR62 ;  /* 0x0000003e000e7c02 */ /* 0x000fe20008000f00 */
[----:B------:R-:W-:Y:S10]  /*bdd0*/  ENDCOLLECTIVE ;  /* 0x000000000000791b */ /* 0x000ff40003800000 */
.L_x_313:
[----:B------:R-:W-:Y:S05]  /*bde0*/  BSYNC B1 ;  /* 0x0000000000017941 */ /* 0x000fea0003800000 */
.L_x_312:
[----:B------:R-:W-:Y:S05]  /*bdf0*/  BRA `(.L_x_314) ;  /* 0xfffffff0004c7947 */ /* 0x000fea000383ffff */
.L_x_298:
[----:B-1----:R1:W2:Y:S02]  /*be00*/  SYNCS.PHASECHK.TRANS64.TRYWAIT P0, [R20+URZ+0x10], R7 ;  /* 0x00001007140075a7 */ /* 0x0022a4000800017f */
[----:B--2---:R-:W-:Y:S05]  /*be10*/  @!P0 NANOSLEEP.SYNCS 0x989680 ;  /* 0x009896800000895d */ /* 0x004fea0003900000 */
[----:B------:R-:W2:Y:S02]  /*be20*/  @!P0 SYNCS.PHASECHK.TRANS64 P0, [R20+URZ+0x10], R7 ;  /* 0x00001007140085a7 */ /* 0x000ea4000800007f */
[----:B--2---:R-:W-:Y:S05]  /*be30*/  @!P0 BRA `(.L_x_298) ;  /* 0xfffffffc00f08947 */ /* 0x004fea000383ffff */
[----:B------:R-:W-:Y:S05]  /*be40*/  BRA `(.L_x_315) ;  /* 0xfffffff000887947 */ /* 0x000fea000383ffff */
.L_x_306:
[----:B------:R-:W-:Y:S01]  /*be50*/  BSSY B0, `(.L_x_316) ;  /* 0x0000006000007945 */ /* 0x000fe20003800000 */
[----:B------:R-:W-:-:S07]  /*be60*/  IMAD.MOV.U32 R15, RZ, RZ, -0x1 ;  /* 0xffffffffff0f7424 */ /* 0x000fce00078e00ff */
[----:B------:R-:W-:Y:S05]  /*be70*/  WARPSYNC.COLLECTIVE R15, `(.L_x_317) ;  /* 0x000000000f0c7348 */ /* 0x000fea0003c00000 */
[----:B------:R-:W-:Y:S02]  /*be80*/  ELECT P6, UR62, PT ;  /* 0x00000000003e782f */ /* 0x000fe400038c0000 */
[----:B------:R-:W-:Y:S01]  /*be90*/  MOV R14, UR62 ;  /* 0x0000003e000e7c02 */ /* 0x000fe20008000f00 */
[----:B------:R-:W-:Y:S10]  /*bea0*/  ENDCOLLECTIVE ;  /* 0x000000000000791b */ /* 0x000ff40003800000 */
.L_x_317:
[----:B------:R-:W-:Y:S05]  /*beb0*/  BSYNC B0 ;  /* 0x0000000000007941 */ /* 0x000fea0003800000 */
.L_x_316:
[----:B------:R-:W-:Y:S05]  /*bec0*/  BRA `(.L_x_318) ;  /* 0xfffffffc00187947 */ /* 0x000fea000383ffff */
.L_x_310:
[----:B0-----:R0:W1:Y:S02]  /*bed0*/  SYNCS.PHASECHK.TRANS64.TRYWAIT P0, [R5+URZ], R2 ;  /* 0x00000002050075a7 */ /* 0x001064000800017f */
[----:B-1----:R-:W-:Y:S05]  /*bee0*/  @!P0 NANOSLEEP.SYNCS 0x989680 ;  /* 0x009896800000895d */ /* 0x002fea0003900000 */
[----:B------:R-:W1:Y:S02]  /*bef0*/  @!P0 SYNCS.PHASECHK.TRANS64 P0, [R5+URZ], R2 ;  /* 0x00000002050085a7 */ /* 0x000e64000800007f */
[----:B-1----:R-:W-:Y:S05]  /*bf00*/  @!P0 BRA `(.L_x_310) ;  /* 0xfffffffc00f08947 */ /* 0x002fea000383ffff */
[----:B------:R-:W-:Y:S05]  /*bf10*/  BRA `(.L_x_319) ;  /* 0xfffffffc00507947 */ /* 0x000fea000383ffff */
.L_x_320:
[----:B------:R-:W-:-:S00]  /*bf20*/  BRA `(.L_x_320) ;  /* 0xfffffffc00fc7947 */ /* 0x000fc0000383ffff */
[----:B------:R-:W-:-:S00]  /*bf30*/  NOP ;  /* 0x0000000000007918 */ /* 0x000fc00000000000 */
        /* <DEDUP_REMOVED lines=12> */
.L_x_321:


//--------------------- .nv.global.init           --------------------------
	.section	.nv.global.init,"aw",@progbits
.nv.global.init:
	.type		$str$22,@object
	.size		$str$22,($str$23 - $str$22)
$str$22:
        /*0000*/ 	.byte	0x6b, 0x5f, 0x74, 0x69, 0x6c, 0x65, 0x5f, 0x63, 0x6f, 0x75, 0x6e, 0x74, 0x20, 0x3e, 0x3d, 0x20
        /*0010*/ 	.byte	0x31, 0x00
	.type		$str$23,@object
	.size		$str$23,(__unnamed_1 - $str$23)
$str$23:
        /*0012*/ 	.byte	0x2f, 0x74, 0x6d, 0x70, 0x2f, 0x63, 0x75, 0x74, 0x6c, 0x61, 0x73, 0x73, 0x5f, 0x73, 0x77, 0x65
        /*0022*/ 	.byte	0x65, 0x70, 0x5f, 0x73, 0x72, 0x63, 0x2f, 0x69, 0x6e, 0x63, 0x6c, 0x75, 0x64, 0x65, 0x2f, 0x63
        /*0032*/ 	.byte	0x75, 0x74, 0x6c, 0x61, 0x73, 0x73, 0x2f, 0x67, 0x65, 0x6d, 0x6d, 0x2f, 0x63, 0x6f, 0x6c, 0x6c
        /*0042*/ 	.byte	0x65, 0x63, 0x74, 0x69, 0x76, 0x65, 0x2f, 0x73, 0x6d, 0x39, 0x30, 0x5f, 0x6d, 0x6d, 0x61, 0x5f
        /*0052*/ 	.byte	0x74, 0x6d, 0x61, 0x5f, 0x67, 0x6d, 0x6d, 0x61, 0x5f, 0x73, 0x73, 0x5f, 0x77, 0x61, 0x72, 0x70
        /*0062*/ 	.byte	0x73, 0x70, 0x65, 0x63, 0x69, 0x61, 0x6c, 0x69, 0x7a, 0x65, 0x64, 0x2e, 0x68, 0x70, 0x70, 0x00
	.type		__unnamed_1,@object
	.size		__unnamed_1,(.L_0 - __unnamed_1)
__unnamed_1:
        /*0072*/ 	.byte	0x76, 0x6f, 0x69, 0x64, 0x20, 0x63, 0x75, 0x74, 0x6c, 0x61, 0x73, 0x73, 0x3a, 0x3a, 0x67, 0x65
        /* <DEDUP_REMOVED lines=181> */
        /*0bd2*/ 	.byte	0x3a, 0x69, 0x64, 0x65, 0x6e, 0x74, 0x69, 0x74, 0x79, 0x5d, 0x00
.L_0:


//--------------------- .nv.shared._ZN7cutlass13device_kernelINS_4gemm6kernel13GemmUniversalIN4cute5tupleIJiiiiEEENS1_10collective13CollectiveMmaINS1_34MainloopSm90TmaGmmaWarpSpecializedILi2ENS5_IJNS4_1CILi2EEESB_NSA_ILi1EEEEEENS1_35KernelTmaWarpSpecializedCooperativeEEENS5_IJNSA_ILi128EEENSA_ILi256EEESG_EEENS_10bfloat16_tENS5_IJlSC_lEEESJ_SK_NS4_8TiledMMAINS4_8MMA_AtomIJNS4_4SM904GMMA28MMA_64x256x16_F32BF16BF16_SSILNSO_5MajorE0ELSQ_0ELNSO_7ScaleInE1ELSR_1EEEEEENS4_6LayoutINS5_IJSB_SC_SC_EEENS5_IJSC_NSA_ILi0EEESW_EEEEENS5_IJNS4_10UnderscoreESZ_SZ_EEEEENS4_23SM90_TMA_LOAD_MULTICASTENS4_14ComposedLayoutINS4_7SwizzleILi3ELi4ELi3EEENS4_18smem_ptr_flag_bitsILi16EEENSU_INS5_IJNSA_ILi8EEENSA_ILi64EEEEEENS5_IJS19_SC_EEEEEEEvNS4_8identityES12_S1D_vS1E_EENS_8epilogue10collective6detail29Sm90TmaWarpSpecializedAdapterINS1H_15DefaultEpilogueISJ_SK_SK_NS1G_6thread17LinearCombinationISJ_Li1EffLNS1L_9ScaleType4KindE0ELNS_15FloatRoundStyleE2ESJ_EENS1_15EpilogueDefaultEEEEEvvEEEEvNT_6ParamsE --------------------------
	.section	.nv.shared._ZN7cutlass13device_kernelINS_4gemm6kernel13GemmUniversalIN4cute5tupleIJiiiiEEENS1_10collective13CollectiveMmaINS1_34MainloopSm90TmaGmmaWarpSpecializedILi2ENS5_IJNS4_1CILi2EEESB_NSA_ILi1EEEEEENS1_35KernelTmaWarpSpecializedCooperativeEEENS5_IJNSA_ILi128EEENSA_ILi256EEESG_EEENS_10bfloat16_tENS5_IJlSC_lEEESJ_SK_NS4_8TiledMMAINS4_8MMA_AtomIJNS4_4SM904GMMA28MMA_64x256x16_F32BF16BF16_SSILNSO_5MajorE0ELSQ_0ELNSO_7ScaleInE1ELSR_1EEEEEENS4_6LayoutINS5_IJSB_SC_SC_EEENS5_IJSC_NSA_ILi0EEESW_EEEEENS5_IJNS4_10UnderscoreESZ_SZ_EEEEENS4_23SM90_TMA_LOAD_MULTICASTENS4_14ComposedLayoutINS4_7SwizzleILi3ELi4ELi3EEENS4_18smem_ptr_flag_bitsILi16EEENSU_INS5_IJNSA_ILi8EEENSA_ILi64EEEEEENS5_IJS19_SC_EEEEEEEvNS4_8identityES12_S1D_vS1E_EENS_8epilogue10collective6detail29Sm90TmaWarpSpecializedAdapterINS1H_15DefaultEpilogueISJ_SK_SK_NS1G_6thread17LinearCombinationISJ_Li1EffLNS1L_9ScaleType4KindE0ELNS_15FloatRoundStyleE2ESJ_EENS1_15EpilogueDefaultEEEEEvvEEEEvNT_6ParamsE,"aw",@nobits
	.sectionflags	@""
	.align	16
	.zero		1024


//--------------------- .nv.shared.reserved.0     --------------------------
	.section	.nv.shared.reserved.0,"aw",@nobits
	.weak		__nv_reservedSMEM_offset_0_alias
	.size		__nv_reservedSMEM_offset_0_alias, 0, 0
	.other		__nv_reservedSMEM_offset_0_alias,@"STO_CUDA_RESERVED_SHARED STV_DEFAULT"
__nv_reservedSMEM_offset_0_alias:
	.zero		0


//--------------------- .nv.global                --------------------------
	.section	.nv.global,"aw",@nobits
.nv.global:
	.type		_ZN39_INTERNAL_54a9dc81_4_k_cu_70b24995_33394cute1_E,@object
	.size		_ZN39_INTERNAL_54a9dc81_4_k_cu_70b24995_33394cute1_E,(_ZN39_INTERNAL_54a9dc81_4_k_cu_70b24995_33394cuda3std3__45__cpo6cbeginE - _ZN39_INTERNAL_54a9dc81_4_k_cu_70b24995_33394cute1_E)
_ZN39_INTERNAL_54a9dc81_4_k_cu_70b24995_33394cute1_E:
	.zero		1
	.type		_ZN39_INTERNAL_54a9dc81_4_k_cu_70b24995_33394cuda3std3__45__cpo6cbeginE,@object
	.size		_ZN39_INTERNAL_54a9dc81_4_k_cu_70b24995_33394cuda3std3__45__cpo6cbeginE,(_ZN39_INTERNAL_54a9dc81_4_k_cu_70b24995_33394cuda3std3__48in_placeE - _ZN39_INTERNAL_54a9dc81_4_k_cu_70b24995_33394cuda3std3__45__cpo6cbeginE)
_ZN39_INTERNAL_54a9dc81_4_k_cu_70b24995_33394cuda3std3__45__cpo6cbeginE:
	.zero		1
	.type		_ZN39_INTERNAL_54a9dc81_4_k_cu_70b24995_33394cuda3std3__48in_placeE,@object
	.size		_ZN39_INTERNAL_54a9dc81_4_k_cu_70b24995_33394cuda3std3__48in_placeE,(_ZN39_INTERNAL_54a9dc81_4_k_cu_70b24995_33394cuda3std6ranges3__45__cpo9iter_moveE - _ZN39_INTERNAL_54a9dc81_4_k_cu_70b24995_33394cuda3std3__48in_placeE)
_ZN39_INTERNAL_54a9dc81_4_k_cu_70b24995_33394cuda3std3__48in_placeE:
	.zero		1
	.type		_ZN39_INTERNAL_54a9dc81_4_k_cu_70b24995_33394cuda3std6ranges3__45__cpo9iter_moveE,@object
	.size		_ZN39_INTERNAL_54a9dc81_4_k_cu_70b24995_33394cuda3std6ranges3__45__cpo9iter_moveE,(_ZN39_INTERNAL_54a9dc81_4_k_cu_70b24995_33394cuda3std3__45__cpo5beginE - _ZN39_INTERNAL_54a9dc81_4_k_cu_70b24995_33394cuda3std6ranges3__45__cpo9iter_moveE)
_ZN39_INTERNAL_54a9dc81_4_k_cu_70b24995_33394cuda3std6ranges3__45__cpo9iter_moveE:
	.zero		1
	.type		_ZN39_INTERNAL_54a9dc81_4_k_cu_70b24995_33394cuda3std3__45__cpo5beginE,@object
	.size		_ZN39_INTERNAL_54a9dc81_4_k_cu_70b24995_33394cuda3std3__45__cpo5beginE,(_ZN39_INTERNAL_54a9dc81_4_k_cu_70b24995_33394cuda3std3__441_GLOBAL__N__54a9dc81_4_k_cu_70b24995_33396ignoreE - _ZN39_INTERNAL_54a9dc81_4_k_cu_70b24995_33394cuda3std3__45__cpo5beginE)
_ZN39_INTERNAL_54a9dc81_4_k_cu_70b24995_33394cuda3std3__45__cpo5beginE:
	.zero		1
	.type		_ZN39_INTERNAL_54a9dc81_4_k_cu_70b24995_33394cuda3std3__441_GLOBAL__N__54a9dc81_4_k_cu_70b24995_33396ignoreE,@object
	.size		_ZN39_INTERNAL_54a9dc81_4_k_cu_70b24995_33394cuda3std3__441_GLOBAL__N__54a9dc81_4_k_cu_70b24995_33396ignoreE,(_ZN39_INTERNAL_54a9dc81_4_k_cu_70b24995_33394cute7productE - _ZN39_INTERNAL_54a9dc81_4_k_cu_70b24995_33394cuda3std3__441_GLOBAL__N__54a9dc81_4_k_cu_70b24995_33396ignoreE)
_ZN39_INTERNAL_54a9dc81_4_k_cu_70b24995_33394cuda3std3__441_GLOBAL__N__54a9dc81_4_k_cu_70b24995_33396ignoreE:
	.zero		1
	.type		_ZN39_INTERNAL_54a9dc81_4_k_cu_70b24995_33394cute7productE,@object
	.size		_ZN39_INTERNAL_54a9dc81_4_k_cu_70b24995_33394cute7productE,(_ZN39_INTERNAL_54a9dc81_4_k_cu_70b24995_33394cuda3std3__45__cpo3endE - _ZN39_INTERNAL_54a9dc81_4_k_cu_70b24995_33394cute7productE)
_ZN39_INTERNAL_54a9dc81_4_k_cu_70b24995_33394cute7productE:
	.zero		1
	.type		_ZN39_INTERNAL_54a9dc81_4_k_cu_70b24995_33394cuda3std3__45__cpo3endE,@object
	.size		_ZN39_INTERNAL_54a9dc81_4_k_cu_70b24995_33394cuda3std3__45__cpo3endE,(_ZN39_INTERNAL_54a9dc81_4_k_cu_70b24995_33394cuda3std3__419piecewise_constructE - _ZN39_INTERNAL_54a9dc81_4_k_cu_70b24995_33394cuda3std3__45__cpo3endE)
_ZN39_INTERNAL_54a9dc81_4_k_cu_70b24995_33394cuda3std3__45__cpo3endE:
	.zero		1
	.type		_ZN39_INTERNAL_54a9dc81_4_k_cu_70b24995_33394cuda3std3__419piecewise_constructE,@object
	.size		_ZN39_INTERNAL_54a9dc81_4_k_cu_70b24995_33394cuda3std3__419piecewise_constructE,(_ZN39_INTERNAL_54a9dc81_4_k_cu_70b24995_33394cuda3std3__45__cpo4cendE - _ZN39_INTERNAL_54a9dc81_4_k_cu_70b24995_33394cuda3std3__419piecewise_constructE)
_ZN39_INTERNAL_54a9dc81_4_k_cu_70b24995_33394cuda3std3__419piecewise_constructE:
	.zero		1
	.type		_ZN39_INTERNAL_54a9dc81_4_k_cu_70b24995_33394cuda3std3__45__cpo4cendE,@object
	.size		_ZN39_INTERNAL_54a9dc81_4_k_cu_70b24995_33394cuda3std3__45__cpo4cendE,(_ZN39_INTERNAL_54a9dc81_4_k_cu_70b24995_33394cuda3std6ranges3__45__cpo4swapE - _ZN39_INTERNAL_54a9dc81_4_k_cu_70b24995_33394cuda3std3__45__cpo4cendE)
_ZN39_INTERNAL_54a9dc81_4_k_cu_70b24995_33394cuda3std3__45__cpo4cendE:
	.zero		1
	.type		_ZN39_INTERNAL_54a9dc81_4_k_cu_70b24995_33394cuda3std6ranges3__45__cpo4swapE,@object
	.size		_ZN39_INTERNAL_54a9dc81_4_k_cu_70b24995_33394cuda3std6ranges3__45__cpo4swapE,(.L_8 - _ZN39_INTERNAL_54a9dc81_4_k_cu_70b24995_33394cuda3std6ranges3__45__cpo4swapE)
_ZN39_INTERNAL_54a9dc81_4_k_cu_70b24995_33394cuda3std6ranges3__45__cpo4swapE:
	.zero		1
.L_8:


//--------------------- .nv.constant0._ZN7cutlass13device_kernelINS_4gemm6kernel13GemmUniversalIN4cute5tupleIJiiiiEEENS1_10collective13CollectiveMmaINS1_34MainloopSm90TmaGmmaWarpSpecializedILi2ENS5_IJNS4_1CILi2EEESB_NSA_ILi1EEEEEENS1_35KernelTmaWarpSpecializedCooperativeEEENS5_IJNSA_ILi128EEENSA_ILi256EEESG_EEENS_10bfloat16_tENS5_IJlSC_lEEESJ_SK_NS4_8TiledMMAINS4_8MMA_AtomIJNS4_4SM904GMMA28MMA_64x256x16_F32BF16BF16_SSILNSO_5MajorE0ELSQ_0ELNSO_7ScaleInE1ELSR_1EEEEEENS4_6LayoutINS5_IJSB_SC_SC_EEENS5_IJSC_NSA_ILi0EEESW_EEEEENS5_IJNS4_10UnderscoreESZ_SZ_EEEEENS4_23SM90_TMA_LOAD_MULTICASTENS4_14ComposedLayoutINS4_7SwizzleILi3ELi4ELi3EEENS4_18smem_ptr_flag_bitsILi16EEENSU_INS5_IJNSA_ILi8EEENSA_ILi64EEEEEENS5_IJS19_SC_EEEEEEEvNS4_8identityES12_S1D_vS1E_EENS_8epilogue10collective6detail29Sm90TmaWarpSpecializedAdapterINS1H_15DefaultEpilogueISJ_SK_SK_NS1G_6thread17LinearCombinationISJ_Li1EffLNS1L_9ScaleType4KindE0ELNS_15FloatRoundStyleE2ESJ_EENS1_15EpilogueDefaultEEEEEvvEEEEvNT_6ParamsE --------------------------
	.section	.nv.constant0._ZN7cutlass13device_kernelINS_4gemm6kernel13GemmUniversalIN4cute5tupleIJiiiiEEENS1_10collective13CollectiveMmaINS1_34MainloopSm90TmaGmmaWarpSpecializedILi2ENS5_IJNS4_1CILi2EEESB_NSA_ILi1EEEEEENS1_35KernelTmaWarpSpecializedCooperativeEEENS5_IJNSA_ILi128EEENSA_ILi256EEESG_EEENS_10bfloat16_tENS5_IJlSC_lEEESJ_SK_NS4_8TiledMMAINS4_8MMA_AtomIJNS4_4SM904GMMA28MMA_64x256x16_F32BF16BF16_SSILNSO_5MajorE0ELSQ_0ELNSO_7ScaleInE1ELSR_1EEEEEENS4_6LayoutINS5_IJSB_SC_SC_EEENS5_IJSC_NSA_ILi0EEESW_EEEEENS5_IJNS4_10UnderscoreESZ_SZ_EEEEENS4_23SM90_TMA_LOAD_MULTICASTENS4_14ComposedLayoutINS4_7SwizzleILi3ELi4ELi3EEENS4_18smem_ptr_flag_bitsILi16EEENSU_INS5_IJNSA_ILi8EEENSA_ILi64EEEEEENS5_IJS19_SC_EEEEEEEvNS4_8identityES12_S1D_vS1E_EENS_8epilogue10collective6detail29Sm90TmaWarpSpecializedAdapterINS1H_15DefaultEpilogueISJ_SK_SK_NS1G_6thread17LinearCombinationISJ_Li1EffLNS1L_9ScaleType4KindE0ELNS_15FloatRoundStyleE2ESJ_EENS1_15EpilogueDefaultEEEEEvvEEEEvNT_6ParamsE,"a",@progbits
	.sectionflags	@""
	.align	4
.nv.constant0._ZN7cutlass13device_kernelINS_4gemm6kernel13GemmUniversalIN4cute5tupleIJiiiiEEENS1_10collective13CollectiveMmaINS1_34MainloopSm90TmaGmmaWarpSpecializedILi2ENS5_IJNS4_1CILi2EEESB_NSA_ILi1EEEEEENS1_35KernelTmaWarpSpecializedCooperativeEEENS5_IJNSA_ILi128EEENSA_ILi256EEESG_EEENS_10bfloat16_tENS5_IJlSC_lEEESJ_SK_NS4_8TiledMMAINS4_8MMA_AtomIJNS4_4SM904GMMA28MMA_64x256x16_F32BF16BF16_SSILNSO_5MajorE0ELSQ_0ELNSO_7ScaleInE1ELSR_1EEEEEENS4_6LayoutINS5_IJSB_SC_SC_EEENS5_IJSC_NSA_ILi0EEESW_EEEEENS5_IJNS4_10UnderscoreESZ_SZ_EEEEENS4_23SM90_TMA_LOAD_MULTICASTENS4_14ComposedLayoutINS4_7SwizzleILi3ELi4ELi3EEENS4_18smem_ptr_flag_bitsILi16EEENSU_INS5_IJNSA_ILi8EEENSA_ILi64EEEEEENS5_IJS19_SC_EEEEEEEvNS4_8identityES12_S1D_vS1E_EENS_8epilogue10collective6detail29Sm90TmaWarpSpecializedAdapterINS1H_15DefaultEpilogueISJ_SK_SK_NS1G_6thread17LinearCombinationISJ_Li1EffLNS1L_9ScaleType4KindE0ELNS_15FloatRoundStyleE2ESJ_EENS1_15EpilogueDefaultEEEEEvvEEEEvNT_6ParamsE:
	.zero		1664


//--------------------- SYMBOLS --------------------------

	.type		.nv.reservedSmem.offset0,@object
	.size		.nv.reservedSmem.offset0,0x4
	.type		__assertfail,@function
